	.target	sm_90a

	.elftype	@"ET_EXEC"


//--------------------- .note.nv.tkinfo           --------------------------
	.section	.note.nv.tkinfo,"",@"SHT_NOTE"
	.sectionflags	@"SHF_NOTE_NV_TKINFO"
	.tkinfo
        /*0018*/ 	.word	0x00000002
        /*0030*/ 	.string	""
        /*0030*/ 	.string	"ptxas"
        /*0030*/ 	.string	"Cuda compilation tools, release 13.0, V13.0.88"
        /*0030*/ 	.string	"Build cuda_13.0.r13.0/compiler.36424714_0"
        /*0030*/ 	.string	"-arch sm_90a -m 64 "



//--------------------- .note.nv.cuinfo           --------------------------
	.section	.note.nv.cuinfo,"",@"SHT_NOTE"
	.sectionflags	@"SHF_NOTE_NV_CUINFO"
        /*0018*/ 	.short	0x0002
        /*001a*/ 	.short	0x005a
        /*001c*/ 	.short	0x0082
	.zero		2


//--------------------- .nv.info                  --------------------------
	.section	.nv.info,"",@"SHT_CUDA_INFO"
	.align	4


	//----- nvinfo : EIATTR_REGCOUNT
	.align		4
        /*0000*/ 	.byte	0x04, 0x2f
        /*0002*/ 	.short	(.L_12 - .L_11)
	.align		4
.L_11:
        /*0004*/ 	.word	index@(_ZN7cutlass13device_kernelINS_4gemm6kernel13GemmUniversalIN4cute5tupleIJiiiiEEENS1_10collective13CollectiveMmaINS1_37MainloopSm90TmaGmmaWarpSpecializedFP8ILi18ENS5_IJNS4_1CILi1EEESB_SB_EEENS1_35KernelTmaWarpSpecializedCooperativeEEENS5_IJNSA_ILi128EEENSA_ILi256EEENSA_ILi32EEEEEENS_12float_e4m3_tENS5_IJlSB_lEEESJ_SK_NS4_8TiledMMAINS4_8MMA_AtomIJNS4_4SM904GMMA31MMA_64x256x32_F32E4M3E4M3_SS_TNILNSO_7ScaleInE1ELSQ_1EEEEEENS4_6LayoutINS5_IJNSA_ILi2EEESB_SB_EEENS5_IJSB_NSA_ILi0EEESW_EEEEENS5_IJNS4_10UnderscoreESZ_SZ_EEEEENS4_13SM90_TMA_LOADENS4_14ComposedLayoutINS4_7SwizzleILi1ELi4ELi3EEENS4_18smem_ptr_flag_bitsILi8EEENST_INS5_IJNSA_ILi8EEESH_EEENS5_IJSH_SB_EEEEEEEvNS4_8identityES12_S1C_vS1D_EENS_8epilogue10collective6detail29Sm90TmaWarpSpecializedAdapterINS1G_15DefaultEpilogueISJ_SK_SK_NS1F_6thread17LinearCombinationISJ_Li1EffLNS1K_9ScaleType4KindE0ELNS_15FloatRoundStyleE2ESJ_EENS1_15EpilogueDefaultEEEEEvvEEEEvNT_6ParamsE)
        /*0008*/ 	.word	0x000000a8


	//----- nvinfo : EIATTR_FRAME_SIZE
	.align		4
.L_12:
        /*000c*/ 	.byte	0x04, 0x11
        /*000e*/ 	.short	(.L_14 - .L_13)
	.align		4
.L_13:
        /*0010*/ 	.word	index@(_ZN7cutlass13device_kernelINS_4gemm6kernel13GemmUniversalIN4cute5tupleIJiiiiEEENS1_10collective13CollectiveMmaINS1_37MainloopSm90TmaGmmaWarpSpecializedFP8ILi18ENS5_IJNS4_1CILi1EEESB_SB_EEENS1_35KernelTmaWarpSpecializedCooperativeEEENS5_IJNSA_ILi128EEENSA_ILi256EEENSA_ILi32EEEEEENS_12float_e4m3_tENS5_IJlSB_lEEESJ_SK_NS4_8TiledMMAINS4_8MMA_AtomIJNS4_4SM904GMMA31MMA_64x256x32_F32E4M3E4M3_SS_TNILNSO_7ScaleInE1ELSQ_1EEEEEENS4_6LayoutINS5_IJNSA_ILi2EEESB_SB_EEENS5_IJSB_NSA_ILi0EEESW_EEEEENS5_IJNS4_10UnderscoreESZ_SZ_EEEEENS4_13SM90_TMA_LOADENS4_14ComposedLayoutINS4_7SwizzleILi1ELi4ELi3EEENS4_18smem_ptr_flag_bitsILi8EEENST_INS5_IJNSA_ILi8EEESH_EEENS5_IJSH_SB_EEEEEEEvNS4_8identityES12_S1C_vS1D_EENS_8epilogue10collective6detail29Sm90TmaWarpSpecializedAdapterINS1G_15DefaultEpilogueISJ_SK_SK_NS1F_6thread17LinearCombinationISJ_Li1EffLNS1K_9ScaleType4KindE0ELNS_15FloatRoundStyleE2ESJ_EENS1_15EpilogueDefaultEEEEEvvEEEEvNT_6ParamsE)
        /*0014*/ 	.word	0x00000100


	//----- nvinfo : EIATTR_MIN_STACK_SIZE
	.align		4
.L_14:
        /*0018*/ 	.byte	0x04, 0x12
        /*001a*/ 	.short	(.L_16 - .L_15)
	.align		4
.L_15:
        /*001c*/ 	.word	index@(_ZN7cutlass13device_kernelINS_4gemm6kernel13GemmUniversalIN4cute5tupleIJiiiiEEENS1_10collective13CollectiveMmaINS1_37MainloopSm90TmaGmmaWarpSpecializedFP8ILi18ENS5_IJNS4_1CILi1EEESB_SB_EEENS1_35KernelTmaWarpSpecializedCooperativeEEENS5_IJNSA_ILi128EEENSA_ILi256EEENSA_ILi32EEEEEENS_12float_e4m3_tENS5_IJlSB_lEEESJ_SK_NS4_8TiledMMAINS4_8MMA_AtomIJNS4_4SM904GMMA31MMA_64x256x32_F32E4M3E4M3_SS_TNILNSO_7ScaleInE1ELSQ_1EEEEEENS4_6LayoutINS5_IJNSA_ILi2EEESB_SB_EEENS5_IJSB_NSA_ILi0EEESW_EEEEENS5_IJNS4_10UnderscoreESZ_SZ_EEEEENS4_13SM90_TMA_LOADENS4_14ComposedLayoutINS4_7SwizzleILi1ELi4ELi3EEENS4_18smem_ptr_flag_bitsILi8EEENST_INS5_IJNSA_ILi8EEESH_EEENS5_IJSH_SB_EEEEEEEvNS4_8identityES12_S1C_vS1D_EENS_8epilogue10collective6detail29Sm90TmaWarpSpecializedAdapterINS1G_15DefaultEpilogueISJ_SK_SK_NS1F_6thread17LinearCombinationISJ_Li1EffLNS1K_9ScaleType4KindE0ELNS_15FloatRoundStyleE2ESJ_EENS1_15EpilogueDefaultEEEEEvvEEEEvNT_6ParamsE)
        /*0020*/ 	.word	0x00000100
.L_16:


//--------------------- .nv.compat                --------------------------
	.section	.nv.compat,"",@"SHT_CUDA_COMPAT_INFO"
	.align	4
        /*0000*/ 	.byte	0x02, 0x09, 0x01, 0x00, 0x02, 0x02, 0x04, 0x00, 0x02, 0x05, 0x05, 0x00, 0x03, 0x07, 0x01, 0x01
        /*0010*/ 	.byte	0x02, 0x03, 0x01, 0x00, 0x02, 0x06, 0x01, 0x00, 0x04, 0x0b, 0x08, 0x00, 0x00, 0x00, 0x00, 0x00
        /*0020*/ 	.byte	0x00, 0x00, 0x00, 0x00


//--------------------- .nv.info._ZN7cutlass13device_kernelINS_4gemm6kernel13GemmUniversalIN4cute5tupleIJiiiiEEENS1_10collective13CollectiveMmaINS1_37MainloopSm90TmaGmmaWarpSpecializedFP8ILi18ENS5_IJNS4_1CILi1EEESB_SB_EEENS1_35KernelTmaWarpSpecializedCooperativeEEENS5_IJNSA_ILi128EEENSA_ILi256EEENSA_ILi32EEEEEENS_12float_e4m3_tENS5_IJlSB_lEEESJ_SK_NS4_8TiledMMAINS4_8MMA_AtomIJNS4_4SM904GMMA31MMA_64x256x32_F32E4M3E4M3_SS_TNILNSO_7ScaleInE1ELSQ_1EEEEEENS4_6LayoutINS5_IJNSA_ILi2EEESB_SB_EEENS5_IJSB_NSA_ILi0EEESW_EEEEENS5_IJNS4_10UnderscoreESZ_SZ_EEEEENS4_13SM90_TMA_LOADENS4_14ComposedLayoutINS4_7SwizzleILi1ELi4ELi3EEENS4_18smem_ptr_flag_bitsILi8EEENST_INS5_IJNSA_ILi8EEESH_EEENS5_IJSH_SB_EEEEEEEvNS4_8identityES12_S1C_vS1D_EENS_8epilogue10collective6detail29Sm90TmaWarpSpecializedAdapterINS1G_15DefaultEpilogueISJ_SK_SK_NS1F_6thread17LinearCombinationISJ_Li1EffLNS1K_9ScaleType4KindE0ELNS_15FloatRoundStyleE2ESJ_EENS1_15EpilogueDefaultEEEEEvvEEEEvNT_6ParamsE --------------------------
	.section	.nv.info._ZN7cutlass13device_kernelINS_4gemm6kernel13GemmUniversalIN4cute5tupleIJiiiiEEENS1_10collective13CollectiveMmaINS1_37MainloopSm90TmaGmmaWarpSpecializedFP8ILi18ENS5_IJNS4_1CILi1EEESB_SB_EEENS1_35KernelTmaWarpSpecializedCooperativeEEENS5_IJNSA_ILi128EEENSA_ILi256EEENSA_ILi32EEEEEENS_12float_e4m3_tENS5_IJlSB_lEEESJ_SK_NS4_8TiledMMAINS4_8MMA_AtomIJNS4_4SM904GMMA31MMA_64x256x32_F32E4M3E4M3_SS_TNILNSO_7ScaleInE1ELSQ_1EEEEEENS4_6LayoutINS5_IJNSA_ILi2EEESB_SB_EEENS5_IJSB_NSA_ILi0EEESW_EEEEENS5_IJNS4_10UnderscoreESZ_SZ_EEEEENS4_13SM90_TMA_LOADENS4_14ComposedLayoutINS4_7SwizzleILi1ELi4ELi3EEENS4_18smem_ptr_flag_bitsILi8EEENST_INS5_IJNSA_ILi8EEESH_EEENS5_IJSH_SB_EEEEEEEvNS4_8identityES12_S1C_vS1D_EENS_8epilogue10collective6detail29Sm90TmaWarpSpecializedAdapterINS1G_15DefaultEpilogueISJ_SK_SK_NS1F_6thread17LinearCombinationISJ_Li1EffLNS1K_9ScaleType4KindE0ELNS_15FloatRoundStyleE2ESJ_EENS1_15EpilogueDefaultEEEEEvvEEEEvNT_6ParamsE,"",@"SHT_CUDA_INFO"
	.sectionflags	@""
	.align	4


	//----- nvinfo : EIATTR_CUDA_API_VERSION
	.align		4
        /*0000*/ 	.byte	0x04, 0x37
        /*0002*/ 	.short	(.L_18 - .L_17)
.L_17:
        /*0004*/ 	.word	0x00000082


	//----- nvinfo : EIATTR_KPARAM_INFO
	.align		4
.L_18:
        /*0008*/ 	.byte	0x04, 0x17
        /*000a*/ 	.short	(.L_20 - .L_19)
.L_19:
        /*000c*/ 	.word	0x00000000
        /*0010*/ 	.short	0x0000
        /*0012*/ 	.short	0x0070
        /*0014*/ 	.byte	0x00, 0xf0, 0x01, 0x10


	//----- nvinfo : EIATTR_SPARSE_MMA_MASK
	.align		4
.L_20:
        /*0018*/ 	.byte	0x03, 0x50
        /*001a*/ 	.short	0x0000


	//----- nvinfo : EIATTR_MAXREG_COUNT
	.align		4
        /*001c*/ 	.byte	0x03, 0x1b
        /*001e*/ 	.short	0x00a8


	//----- nvinfo : EIATTR_NUM_BARRIERS
	.align		4
        /*0020*/ 	.byte	0x02, 0x4c
        /*0022*/ 	.byte	0x01
	.zero		1


	//----- nvinfo : EIATTR_ANNOTATIONS
	.align		4
        /*0024*/ 	.byte	0x04, 0x55
        /*0026*/ 	.short	(.L_22 - .L_21)


	//   ....[0]....
.L_21:
        /*0028*/ 	.word	0x00000001
        /*002c*/ 	.byte	0x80, 0x07, 0x00, 0x00, 0x01, 0x00, 0x00, 0x00, 0xa0, 0x07, 0x00, 0x00, 0x01, 0x00, 0x00, 0x00
        /* <DEDUP_REMOVED lines=193> */
        /*0c4c*/ 	.byte	0x40, 0x09, 0x01, 0x00


	//----- nvinfo : EIATTR_MERCURY_ISA_VERSION
	.align		4
.L_22:
        /*0c50*/ 	.byte	0x03, 0x5f
        /*0c52*/ 	.short	0x0101


	//----- nvinfo : EIATTR_INT_WARP_WIDE_INSTR_OFFSETS
	.align		4
        /*0c54*/ 	.byte	0x04, 0x31
        /*0c56*/ 	.short	(.L_24 - .L_23)


	//   ....[0]....
.L_23:
        /*0c58*/ 	.word	0x00000650


	//   ....[1]....
        /*0c5c*/ 	.word	0x00000660


	//   ....[2]....
        /*0c60*/ 	.word	0x00000790


	//----- nvinfo : EIATTR_COOP_GROUP_MASK_REGIDS
	.align		4
.L_24:
        /*0c64*/ 	.byte	0x04, 0x29
        /*0c66*/ 	.short	(.L_26 - .L_25)


	//   ....[0]....
.L_25:
        /*0c68*/ 	.word	0xffffffff


	//   ....[1]....
        /*0c6c*/ 	.word	0xffffffff


	//   ....[2]....
        /*0c70*/ 	.word	0xffffffff


	//   ....[3]....
        /*0c74*/ 	.word	0xffffffff


	//   ....[4]....
        /*0c78*/ 	.word	0xffffffff


	//----- nvinfo : EIATTR_COOP_GROUP_INSTR_OFFSETS
	.align		4
.L_26:
        /*0c7c*/ 	.byte	0x04, 0x28
        /*0c7e*/ 	.short	(.L_28 - .L_27)


	//   ....[0]....
.L_27:
        /*0c80*/ 	.word	0x00000070


	//   ....[1]....
        /*0c84*/ 	.word	0x00000080


	//   ....[2]....
        /*0c88*/ 	.word	0x000001a0


	//   ....[3]....
        /*0c8c*/ 	.word	0x000005a0


	//   ....[4]....
        /*0c90*/ 	.word	0x000014e0


	//----- nvinfo : EIATTR_REG_RECONFIG
	.align		4
.L_28:
        /*0c94*/ 	.byte	0x01, 0x54
	.zero		2


	//----- nvinfo : EIATTR_MBARRIER_INSTR_OFFSETS
	.align		4
        /*0c98*/ 	.byte	0x04, 0x39
        /*0c9a*/ 	.short	(.L_30 - .L_29)


	//   ....[0]....
.L_29:
        /*0c9c*/ 	.word	0x00000340
        /*0ca0*/ 	.word	0x000000ff
        /*0ca4*/ 	.word	0x00000000
        /*0ca8*/ 	.short	0x0100
        /*0caa*/ 	.byte	0x09
	.zero		1


	//   ....[1]....
        /*0cac*/ 	.word	0x00000350
        /*0cb0*/ 	.word	0x000000ff
        /*0cb4*/ 	.word	0x00000090
        /*0cb8*/ 	.short	0x0100
        /*0cba*/ 	.byte	0x09
	.zero		1


	//   ....[2]....
        /*0cbc*/ 	.word	0x00000360
        /*0cc0*/ 	.word	0x000000ff
        /*0cc4*/ 	.word	0x00000008
        /*0cc8*/ 	.short	0x0100
        /*0cca*/ 	.byte	0x09
	.zero		1


	//   ....[3]....
        /*0ccc*/ 	.word	0x00000370
        /*0cd0*/ 	.word	0x000000ff
        /*0cd4*/ 	.word	0x00000098
        /*0cd8*/ 	.short	0x0100
        /*0cda*/ 	.byte	0x09
	.zero		1


	//   ....[4]....
        /*0cdc*/ 	.word	0x00000380
        /*0ce0*/ 	.word	0x000000ff
        /*0ce4*/ 	.word	0x00000010
        /*0ce8*/ 	.short	0x0100
        /*0cea*/ 	.byte	0x09
	.zero		1


	//   ....[5]....
        /*0cec*/ 	.word	0x00000390
        /*0cf0*/ 	.word	0x000000ff
        /*0cf4*/ 	.word	0x000000a0
        /*0cf8*/ 	.short	0x0100
        /*0cfa*/ 	.byte	0x09
	.zero		1


	//   ....[6]....
        /*0cfc*/ 	.word	0x000003a0
        /*0d00*/ 	.word	0x000000ff
        /*0d04*/ 	.word	0x00000018
        /*0d08*/ 	.short	0x0100
        /*0d0a*/ 	.byte	0x09
	.zero		1


	//   ....[7]....
        /*0d0c*/ 	.word	0x000003b0
        /*0d10*/ 	.word	0x000000ff
        /*0d14*/ 	.word	0x000000a8
        /*0d18*/ 	.short	0x0100
        /*0d1a*/ 	.byte	0x09
	.zero		1


	//   ....[8]....
        /*0d1c*/ 	.word	0x000003c0
        /*0d20*/ 	.word	0x000000ff
        /*0d24*/ 	.word	0x00000020
        /*0d28*/ 	.short	0x0100
        /*0d2a*/ 	.byte	0x09
	.zero		1


	//   ....[9]....
        /*0d2c*/ 	.word	0x000003d0
        /*0d30*/ 	.word	0x000000ff
        /*0d34*/ 	.word	0x000000b0
        /*0d38*/ 	.short	0x0100
        /*0d3a*/ 	.byte	0x09
	.zero		1


	//   ....[10]....
        /*0d3c*/ 	.word	0x000003e0
        /*0d40*/ 	.word	0x000000ff
        /*0d44*/ 	.word	0x00000028
        /*0d48*/ 	.short	0x0100
        /*0d4a*/ 	.byte	0x09
	.zero		1


	//   ....[11]....
        /*0d4c*/ 	.word	0x000003f0
        /*0d50*/ 	.word	0x000000ff
        /*0d54*/ 	.word	0x000000b8
        /*0d58*/ 	.short	0x0100
        /*0d5a*/ 	.byte	0x09
	.zero		1


	//   ....[12]....
        /*0d5c*/ 	.word	0x00000400
        /*0d60*/ 	.word	0x000000ff
        /*0d64*/ 	.word	0x00000030
        /*0d68*/ 	.short	0x0100
        /*0d6a*/ 	.byte	0x09
	.zero		1


	//   ....[13]....
        /*0d6c*/ 	.word	0x00000410
        /*0d70*/ 	.word	0x000000ff
        /*0d74*/ 	.word	0x000000c0
        /*0d78*/ 	.short	0x0100
        /*0d7a*/ 	.byte	0x09
	.zero		1


	//   ....[14]....
        /*0d7c*/ 	.word	0x00000420
        /*0d80*/ 	.word	0x000000ff
        /*0d84*/ 	.word	0x00000038
        /*0d88*/ 	.short	0x0100
        /*0d8a*/ 	.byte	0x09
	.zero		1


	//   ....[15]....
        /*0d8c*/ 	.word	0x00000430
        /*0d90*/ 	.word	0x000000ff
        /*0d94*/ 	.word	0x000000c8
        /*0d98*/ 	.short	0x0100
        /*0d9a*/ 	.byte	0x09
	.zero		1


	//   ....[16]....
        /*0d9c*/ 	.word	0x00000440
        /*0da0*/ 	.word	0x000000ff
        /*0da4*/ 	.word	0x00000040
        /*0da8*/ 	.short	0x0100
        /*0daa*/ 	.byte	0x09
	.zero		1


	//   ....[17]....
        /*0dac*/ 	.word	0x00000450
        /*0db0*/ 	.word	0x000000ff
        /*0db4*/ 	.word	0x000000d0
        /*0db8*/ 	.short	0x0100
        /*0dba*/ 	.byte	0x09
	.zero		1


	//   ....[18]....
        /*0dbc*/ 	.word	0x00000460
        /*0dc0*/ 	.word	0x000000ff
        /*0dc4*/ 	.word	0x00000048
        /*0dc8*/ 	.short	0x0100
        /*0dca*/ 	.byte	0x09
	.zero		1


	//   ....[19]....
        /*0dcc*/ 	.word	0x00000470
        /*0dd0*/ 	.word	0x000000ff
        /*0dd4*/ 	.word	0x000000d8
        /*0dd8*/ 	.short	0x0100
        /*0dda*/ 	.byte	0x09
	.zero		1


	//   ....[20]....
        /*0ddc*/ 	.word	0x00000480
        /*0de0*/ 	.word	0x000000ff
        /*0de4*/ 	.word	0x00000050
        /*0de8*/ 	.short	0x0100
        /*0dea*/ 	.byte	0x09
	.zero		1


	//   ....[21]....
        /*0dec*/ 	.word	0x00000490
        /*0df0*/ 	.word	0x000000ff
        /*0df4*/ 	.word	0x000000e0
        /*0df8*/ 	.short	0x0100
        /*0dfa*/ 	.byte	0x09
	.zero		1


	//   ....[22]....
        /*0dfc*/ 	.word	0x000004a0
        /*0e00*/ 	.word	0x000000ff
        /*0e04*/ 	.word	0x00000058
        /*0e08*/ 	.short	0x0100
        /*0e0a*/ 	.byte	0x09
	.zero		1


	//   ....[23]....
        /*0e0c*/ 	.word	0x000004b0
        /*0e10*/ 	.word	0x000000ff
        /*0e14*/ 	.word	0x000000e8
        /*0e18*/ 	.short	0x0100
        /*0e1a*/ 	.byte	0x09
	.zero		1


	//   ....[24]....
        /*0e1c*/ 	.word	0x000004c0
        /*0e20*/ 	.word	0x000000ff
        /*0e24*/ 	.word	0x00000060
        /*0e28*/ 	.short	0x0100
        /*0e2a*/ 	.byte	0x09
	.zero		1


	//   ....[25]....
        /*0e2c*/ 	.word	0x000004d0
        /*0e30*/ 	.word	0x000000ff
        /*0e34*/ 	.word	0x000000f0
        /*0e38*/ 	.short	0x0100
        /*0e3a*/ 	.byte	0x09
	.zero		1


	//   ....[26]....
        /*0e3c*/ 	.word	0x000004e0
        /*0e40*/ 	.word	0x000000ff
        /*0e44*/ 	.word	0x00000068
        /*0e48*/ 	.short	0x0100
        /*0e4a*/ 	.byte	0x09
	.zero		1


	//   ....[27]....
        /*0e4c*/ 	.word	0x000004f0
        /*0e50*/ 	.word	0x000000ff
        /*0e54*/ 	.word	0x000000f8
        /*0e58*/ 	.short	0x0100
        /*0e5a*/ 	.byte	0x09
	.zero		1


	//   ....[28]....
        /*0e5c*/ 	.word	0x00000500
        /*0e60*/ 	.word	0x000000ff
        /*0e64*/ 	.word	0x00000070
        /*0e68*/ 	.short	0x0100
        /*0e6a*/ 	.byte	0x09
	.zero		1


	//   ....[29]....
        /*0e6c*/ 	.word	0x00000510
        /*0e70*/ 	.word	0x000000ff
        /*0e74*/ 	.word	0x00000100
        /*0e78*/ 	.short	0x0100
        /*0e7a*/ 	.byte	0x09
	.zero		1


	//   ....[30]....
        /*0e7c*/ 	.word	0x00000520
        /*0e80*/ 	.word	0x000000ff
        /*0e84*/ 	.word	0x00000078
        /*0e88*/ 	.short	0x0100
        /*0e8a*/ 	.byte	0x09
	.zero		1


	//   ....[31]....
        /*0e8c*/ 	.word	0x00000530
        /*0e90*/ 	.word	0x000000ff
        /*0e94*/ 	.word	0x00000108
        /*0e98*/ 	.short	0x0100
        /*0e9a*/ 	.byte	0x09
	.zero		1


	//   ....[32]....
        /*0e9c*/ 	.word	0x00000540
        /*0ea0*/ 	.word	0x000000ff
        /*0ea4*/ 	.word	0x00000080
        /*0ea8*/ 	.short	0x0100
        /*0eaa*/ 	.byte	0x09
	.zero		1


	//   ....[33]....
        /*0eac*/ 	.word	0x00000550
        /*0eb0*/ 	.word	0x000000ff
        /*0eb4*/ 	.word	0x00000110
        /*0eb8*/ 	.short	0x0100
        /*0eba*/ 	.byte	0x09
	.zero		1


	//   ....[34]....
        /*0ebc*/ 	.word	0x00000560
        /*0ec0*/ 	.word	0x000000ff
        /*0ec4*/ 	.word	0x00000088
        /*0ec8*/ 	.short	0x0100
        /*0eca*/ 	.byte	0x09
	.zero		1


	//   ....[35]....
        /*0ecc*/ 	.word	0x00000570
        /*0ed0*/ 	.word	0x000000ff
        /*0ed4*/ 	.word	0x00000118
        /*0ed8*/ 	.short	0x0100
        /*0eda*/ 	.byte	0x09
	.zero		1


	//   ....[36]....
        /*0edc*/ 	.word	0x000007c0
        /*0ee0*/ 	.word	0x000000ff
        /*0ee4*/ 	.word	0x00000130
        /*0ee8*/ 	.short	0x0100
        /*0eea*/ 	.byte	0x06
	.zero		1


	//   ....[37]....
        /*0eec*/ 	.word	0x000007d0
        /*0ef0*/ 	.word	0x000000ff
        /*0ef4*/ 	.word	0x00000138
        /*0ef8*/ 	.short	0x0100
        /*0efa*/ 	.byte	0x06
	.zero		1


	//   ....[38]....
        /*0efc*/ 	.word	0x00001cf0
        /*0f00*/ 	.word	0x000000ff
        /*0f04*/ 	.word	0x00000000
        /*0f08*/ 	.short	0x010a
        /*0f0a*/ 	.byte	0x06
	.zero		1


	//   ....[39]....
        /*0f0c*/ 	.word	0x00001d30
        /*0f10*/ 	.word	0x000000ff
        /*0f14*/ 	.word	0x00000000
        /*0f18*/ 	.short	0x010a
        /*0f1a*/ 	.byte	0x06
	.zero		1


	//   ....[40]....
        /*0f1c*/ 	.word	0x00002ef0
        /*0f20*/ 	.word	0x000000ff
        /*0f24*/ 	.word	0x00000000
        /*0f28*/ 	.short	0x010a
        /*0f2a*/ 	.byte	0x09
	.zero		1


	//   ....[41]....
        /*0f2c*/ 	.word	0x00002f30
        /*0f30*/ 	.word	0x000000ff
        /*0f34*/ 	.word	0x00000000
        /*0f38*/ 	.short	0x010a
        /*0f3a*/ 	.byte	0x09
	.zero		1


	//   ....[42]....
        /*0f3c*/ 	.word	0x00003f00
        /*0f40*/ 	.word	0x000000ff
        /*0f44*/ 	.word	0x00000000
        /*0f48*/ 	.short	0x0101
        /*0f4a*/ 	.byte	0x08
	.zero		1


	//   ....[43]....
        /*0f4c*/ 	.word	0x000050d0
        /*0f50*/ 	.word	0x000000ff
        /*0f54*/ 	.word	0x00000000
        /*0f58*/ 	.short	0x0101
        /*0f5a*/ 	.byte	0x08
	.zero		1


	//   ....[44]....
        /*0f5c*/ 	.word	0x0000f380
        /*0f60*/ 	.word	0x0000000d
        /*0f64*/ 	.word	0x00000090
        /*0f68*/ 	.short	0x010a
        /*0f6a*/ 	.byte	0x3f
	.zero		1


	//   ....[45]....
        /*0f6c*/ 	.word	0x0000f740
        /*0f70*/ 	.word	0x00000004
        /*0f74*/ 	.word	0x00000138
        /*0f78*/ 	.short	0x0101
        /*0f7a*/ 	.byte	0x3f
	.zero		1


	//   ....[46]....
        /*0f7c*/ 	.word	0x0000feb0
        /*0f80*/ 	.word	0x00000007
        /*0f84*/ 	.word	0x00000000
        /*0f88*/ 	.short	0x010a
        /*0f8a*/ 	.byte	0x3f
	.zero		1


	//   ....[47]....
        /*0f8c*/ 	.word	0x0000ff30
        /*0f90*/ 	.word	0x00000009
        /*0f94*/ 	.word	0x00000000
        /*0f98*/ 	.short	0x010a
        /*0f9a*/ 	.byte	0x3f
	.zero		1


	//   ....[48]....
        /*0f9c*/ 	.word	0x0000ffc0
        /*0fa0*/ 	.word	0x00000006
        /*0fa4*/ 	.word	0x00000000
        /*0fa8*/ 	.short	0x010a
        /*0faa*/ 	.byte	0x3f
	.zero		1


	//   ....[49]....
        /*0fac*/ 	.word	0x00010050
        /*0fb0*/ 	.word	0x00000009
        /*0fb4*/ 	.word	0x00000000
        /*0fb8*/ 	.short	0x010a
        /*0fba*/ 	.byte	0x3f
	.zero		1


	//   ....[50]....
        /*0fbc*/ 	.word	0x000100e0
        /*0fc0*/ 	.word	0x00000006
        /*0fc4*/ 	.word	0x00000000
        /*0fc8*/ 	.short	0x010a
        /*0fca*/ 	.byte	0x3f
	.zero		1


	//   ....[51]....
        /*0fcc*/ 	.word	0x00010170
        /*0fd0*/ 	.word	0x00000009
        /*0fd4*/ 	.word	0x00000000
        /*0fd8*/ 	.short	0x010a
        /*0fda*/ 	.byte	0x3f
	.zero		1


	//   ....[52]....
        /*0fdc*/ 	.word	0x00010200
        /*0fe0*/ 	.word	0x00000006
        /*0fe4*/ 	.word	0x00000000
        /*0fe8*/ 	.short	0x010a
        /*0fea*/ 	.byte	0x3f
	.zero		1


	//   ....[53]....
        /*0fec*/ 	.word	0x00010290
        /*0ff0*/ 	.word	0x00000009
        /*0ff4*/ 	.word	0x00000000
        /*0ff8*/ 	.short	0x010a
        /*0ffa*/ 	.byte	0x3f
	.zero		1


	//   ....[54]....
        /*0ffc*/ 	.word	0x00010320
        /*1000*/ 	.word	0x00000006
        /*1004*/ 	.word	0x00000000
        /*1008*/ 	.short	0x010a
        /*100a*/ 	.byte	0x3f
	.zero		1


	//   ....[55]....
        /*100c*/ 	.word	0x000103b0
        /*1010*/ 	.word	0x00000009
        /*1014*/ 	.word	0x00000000
        /*1018*/ 	.short	0x010a
        /*101a*/ 	.byte	0x3f
	.zero		1


	//   ....[56]....
        /*101c*/ 	.word	0x00010440
        /*1020*/ 	.word	0x00000006
        /*1024*/ 	.word	0x00000000
        /*1028*/ 	.short	0x010a
        /*102a*/ 	.byte	0x3f
	.zero		1


	//   ....[57]....
        /*102c*/ 	.word	0x000104d0
        /*1030*/ 	.word	0x00000009
        /*1034*/ 	.word	0x00000000
        /*1038*/ 	.short	0x010a
        /*103a*/ 	.byte	0x3f
	.zero		1


	//   ....[58]....
        /*103c*/ 	.word	0x00010560
        /*1040*/ 	.word	0x00000006
        /*1044*/ 	.word	0x00000000
        /*1048*/ 	.short	0x010a
        /*104a*/ 	.byte	0x3f
	.zero		1


	//   ....[59]....
        /*104c*/ 	.word	0x000105f0
        /*1050*/ 	.word	0x00000009
        /*1054*/ 	.word	0x00000000
        /*1058*/ 	.short	0x010a
        /*105a*/ 	.byte	0x3f
	.zero		1


	//   ....[60]....
        /*105c*/ 	.word	0x00010680
        /*1060*/ 	.word	0x00000006
        /*1064*/ 	.word	0x00000000
        /*1068*/ 	.short	0x010a
        /*106a*/ 	.byte	0x3f
	.zero		1


	//   ....[61]....
        /*106c*/ 	.word	0x00010710
        /*1070*/ 	.word	0x00000009
        /*1074*/ 	.word	0x00000000
        /*1078*/ 	.short	0x010a
        /*107a*/ 	.byte	0x3f
	.zero		1


	//   ....[62]....
        /*107c*/ 	.word	0x000107a0
        /*1080*/ 	.word	0x00000006
        /*1084*/ 	.word	0x00000000
        /*1088*/ 	.short	0x010a
        /*108a*/ 	.byte	0x3f
	.zero		1


	//   ....[63]....
        /*108c*/ 	.word	0x00010830
        /*1090*/ 	.word	0x00000003
        /*1094*/ 	.word	0x00000000
        /*1098*/ 	.short	0x010a
        /*109a*/ 	.byte	0x3f
	.zero		1


	//   ....[64]....
        /*109c*/ 	.word	0x000108a0
        /*10a0*/ 	.word	0x00000003
        /*10a4*/ 	.word	0x00000000
        /*10a8*/ 	.short	0x010a
        /*10aa*/ 	.byte	0x3f
	.zero		1


	//   ....[65]....
        /*10ac*/ 	.word	0x00010910
        /*10b0*/ 	.word	0x00000000
        /*10b4*/ 	.word	0x00000000
        /*10b8*/ 	.short	0x010a
        /*10ba*/ 	.byte	0x3f
	.zero		1


	//   ....[66]....
        /*10bc*/ 	.word	0x000109f0
        /*10c0*/ 	.word	0x0000000d
        /*10c4*/ 	.word	0x00000090
        /*10c8*/ 	.short	0x010a
        /*10ca*/ 	.byte	0x3f
	.zero		1


	//   ....[67]....
        /*10cc*/ 	.word	0x00010ad0
        /*10d0*/ 	.word	0x00000007
        /*10d4*/ 	.word	0x00000000
        /*10d8*/ 	.short	0x010a
        /*10da*/ 	.byte	0x3f
	.zero		1


	//   ....[68]....
        /*10dc*/ 	.word	0x00010b20
        /*10e0*/ 	.word	0x00000009
        /*10e4*/ 	.word	0x00000000
        /*10e8*/ 	.short	0x010a
        /*10ea*/ 	.byte	0x3f
	.zero		1


	//   ....[69]....
        /*10ec*/ 	.word	0x00010b70
        /*10f0*/ 	.word	0x00000006
        /*10f4*/ 	.word	0x00000000
        /*10f8*/ 	.short	0x010a
        /*10fa*/ 	.byte	0x3f
	.zero		1


	//   ....[70]....
        /*10fc*/ 	.word	0x00010bc0
        /*1100*/ 	.word	0x00000009
        /*1104*/ 	.word	0x00000000
        /*1108*/ 	.short	0x010a
        /*110a*/ 	.byte	0x3f
	.zero		1


	//   ....[71]....
        /*110c*/ 	.word	0x00010c10
        /*1110*/ 	.word	0x00000006
        /*1114*/ 	.word	0x00000000
        /*1118*/ 	.short	0x010a
        /*111a*/ 	.byte	0x3f
	.zero		1


	//   ....[72]....
        /*111c*/ 	.word	0x00010c60
        /*1120*/ 	.word	0x00000009
        /*1124*/ 	.word	0x00000000
        /*1128*/ 	.short	0x010a
        /*112a*/ 	.byte	0x3f
	.zero		1


	//   ....[73]....
        /*112c*/ 	.word	0x00010cb0
        /*1130*/ 	.word	0x00000006
        /*1134*/ 	.word	0x00000000
        /*1138*/ 	.short	0x010a
        /*113a*/ 	.byte	0x3f
	.zero		1


	//   ....[74]....
        /*113c*/ 	.word	0x00010d00
        /*1140*/ 	.word	0x00000009
        /*1144*/ 	.word	0x00000000
        /*1148*/ 	.short	0x010a
        /*114a*/ 	.byte	0x3f
	.zero		1


	//   ....[75]....
        /*114c*/ 	.word	0x00010d50
        /*1150*/ 	.word	0x00000006
        /*1154*/ 	.word	0x00000000
        /*1158*/ 	.short	0x010a
        /*115a*/ 	.byte	0x3f
	.zero		1


	//   ....[76]....
        /*115c*/ 	.word	0x00010da0
        /*1160*/ 	.word	0x00000009
        /*1164*/ 	.word	0x00000000
        /*1168*/ 	.short	0x010a
        /*116a*/ 	.byte	0x3f
	.zero		1


	//   ....[77]....
        /*116c*/ 	.word	0x00010df0
        /*1170*/ 	.word	0x00000006
        /*1174*/ 	.word	0x00000000
        /*1178*/ 	.short	0x010a
        /*117a*/ 	.byte	0x3f
	.zero		1


	//   ....[78]....
        /*117c*/ 	.word	0x00010e40
        /*1180*/ 	.word	0x00000009
        /*1184*/ 	.word	0x00000000
        /*1188*/ 	.short	0x010a
        /*118a*/ 	.byte	0x3f
	.zero		1


	//   ....[79]....
        /*118c*/ 	.word	0x00010e90
        /*1190*/ 	.word	0x00000006
        /*1194*/ 	.word	0x00000000
        /*1198*/ 	.short	0x010a
        /*119a*/ 	.byte	0x3f
	.zero		1


	//   ....[80]....
        /*119c*/ 	.word	0x00010ee0
        /*11a0*/ 	.word	0x00000009
        /*11a4*/ 	.word	0x00000000
        /*11a8*/ 	.short	0x010a
        /*11aa*/ 	.byte	0x3f
	.zero		1


	//   ....[81]....
        /*11ac*/ 	.word	0x00010f30
        /*11b0*/ 	.word	0x00000006
        /*11b4*/ 	.word	0x00000000
        /*11b8*/ 	.short	0x010a
        /*11ba*/ 	.byte	0x3f
	.zero		1


	//   ....[82]....
        /*11bc*/ 	.word	0x00010f80
        /*11c0*/ 	.word	0x00000009
        /*11c4*/ 	.word	0x00000000
        /*11c8*/ 	.short	0x010a
        /*11ca*/ 	.byte	0x3f
	.zero		1


	//   ....[83]....
        /*11cc*/ 	.word	0x00010fd0
        /*11d0*/ 	.word	0x00000006
        /*11d4*/ 	.word	0x00000000
        /*11d8*/ 	.short	0x010a
        /*11da*/ 	.byte	0x3f
	.zero		1


	//----- nvinfo : EIATTR_NUM_MBARRIERS
	.align		4
.L_30:
        /*11dc*/ 	.byte	0x03, 0x38
        /*11de*/ 	.short	0x0026


	//----- nvinfo : EIATTR_EXIT_INSTR_OFFSETS
	.align		4
        /*11e0*/ 	.byte	0x04, 0x1c
        /*11e2*/ 	.short	(.L_32 - .L_31)


	//   ....[0]....
.L_31:
        /*11e4*/ 	.word	0x00000830


	//   ....[1]....
        /*11e8*/ 	.word	0x00001180


	//   ....[2]....
        /*11ec*/ 	.word	0x0000e9c0


	//   ....[3]....
        /*11f0*/ 	.word	0x0000f010


	//   ....[4]....
        /*11f4*/ 	.word	0x00010880


	//----- nvinfo : EIATTR_MAX_THREADS
	.align		4
.L_32:
        /*11f8*/ 	.byte	0x04, 0x05
        /*11fa*/ 	.short	(.L_34 - .L_33)
.L_33:
        /*11fc*/ 	.word	0x00000180
        /*1200*/ 	.word	0x00000001
        /*1204*/ 	.word	0x00000001


	//----- nvinfo : EIATTR_CRS_STACK_SIZE
	.align		4
.L_34:
        /*1208*/ 	.byte	0x04, 0x1e
        /*120a*/ 	.short	(.L_36 - .L_35)
.L_35:
        /*120c*/ 	.word	0x00000000


	//----- nvinfo : EIATTR_CBANK_PARAM_SIZE
	.align		4
.L_36:
        /*1210*/ 	.byte	0x03, 0x19
        /*1212*/ 	.short	0x0470


	//----- nvinfo : EIATTR_PARAM_CBANK
	.align		4
        /*1214*/ 	.byte	0x04, 0x0a
        /*1216*/ 	.short	(.L_38 - .L_37)
	.align		4
.L_37:
        /*1218*/ 	.word	index@(.nv.constant0._ZN7cutlass13device_kernelINS_4gemm6kernel13GemmUniversalIN4cute5tupleIJiiiiEEENS1_10collective13CollectiveMmaINS1_37MainloopSm90TmaGmmaWarpSpecializedFP8ILi18ENS5_IJNS4_1CILi1EEESB_SB_EEENS1_35KernelTmaWarpSpecializedCooperativeEEENS5_IJNSA_ILi128EEENSA_ILi256EEENSA_ILi32EEEEEENS_12float_e4m3_tENS5_IJlSB_lEEESJ_SK_NS4_8TiledMMAINS4_8MMA_AtomIJNS4_4SM904GMMA31MMA_64x256x32_F32E4M3E4M3_SS_TNILNSO_7ScaleInE1ELSQ_1EEEEEENS4_6LayoutINS5_IJNSA_ILi2EEESB_SB_EEENS5_IJSB_NSA_ILi0EEESW_EEEEENS5_IJNS4_10UnderscoreESZ_SZ_EEEEENS4_13SM90_TMA_LOADENS4_14ComposedLayoutINS4_7SwizzleILi1ELi4ELi3EEENS4_18smem_ptr_flag_bitsILi8EEENST_INS5_IJNSA_ILi8EEESH_EEENS5_IJSH_SB_EEEEEEEvNS4_8identityES12_S1C_vS1D_EENS_8epilogue10collective6detail29Sm90TmaWarpSpecializedAdapterINS1G_15DefaultEpilogueISJ_SK_SK_NS1F_6thread17LinearCombinationISJ_Li1EffLNS1K_9ScaleType4KindE0ELNS_15FloatRoundStyleE2ESJ_EENS1_15EpilogueDefaultEEEEEvvEEEEvNT_6ParamsE)
        /*121c*/ 	.short	0x0210
        /*121e*/ 	.short	0x0470


	//----- nvinfo : EIATTR_SW_WAR
	.align		4
.L_38:
        /*1220*/ 	.byte	0x04, 0x36
        /*1222*/ 	.short	(.L_40 - .L_39)
.L_39:
        /*1224*/ 	.word	0x00000008
.L_40:


//--------------------- .nv.callgraph             --------------------------
	.section	.nv.callgraph,"",@"SHT_CUDA_CALLGRAPH"
	.align	4
	.sectionentsize	8
	.align		4
        /*0000*/ 	.word	0x00000000
	.align		4
        /*0004*/ 	.word	0xffffffff
	.align		4
        /*0008*/ 	.word	0x00000000
	.align		4
        /*000c*/ 	.word	0xfffffffe
	.align		4
        /*0010*/ 	.word	0x00000000
	.align		4
        /*0014*/ 	.word	0xfffffffd
	.align		4
        /*0018*/ 	.word	0x00000000
	.align		4
        /*001c*/ 	.word	0xfffffffc


//--------------------- .nv.constant4             --------------------------
	.section	.nv.constant4,"a",@progbits
	.align	8
	.align		8
.nv.constant4:
        /*0000*/ 	.dword	_ZN40_INTERNAL_3634ce42_4_k_cu_603dbfcf_146754cuda3std3__45__cpo5beginE
	.align		8
        /*0008*/ 	.dword	_ZN40_INTERNAL_3634ce42_4_k_cu_603dbfcf_146754cuda3std3__45__cpo3endE
	.align		8
        /*0010*/ 	.dword	_ZN40_INTERNAL_3634ce42_4_k_cu_603dbfcf_146754cuda3std3__45__cpo6cbeginE
	.align		8
        /*0018*/ 	.dword	_ZN40_INTERNAL_3634ce42_4_k_cu_603dbfcf_146754cuda3std3__45__cpo4cendE
	.align		8
        /*0020*/ 	.dword	_ZN40_INTERNAL_3634ce42_4_k_cu_603dbfcf_146754cuda3std3__442_GLOBAL__N__3634ce42_4_k_cu_603dbfcf_146756ignoreE
	.align		8
        /*0028*/ 	.dword	_ZN40_INTERNAL_3634ce42_4_k_cu_603dbfcf_146754cuda3std3__419piecewise_constructE
	.align		8
        /*0030*/ 	.dword	_ZN40_INTERNAL_3634ce42_4_k_cu_603dbfcf_146754cuda3std3__48in_placeE
	.align		8
        /*0038*/ 	.dword	_ZN40_INTERNAL_3634ce42_4_k_cu_603dbfcf_146754cuda3std6ranges3__45__cpo4swapE
	.align		8
        /*0040*/ 	.dword	_ZN40_INTERNAL_3634ce42_4_k_cu_603dbfcf_146754cuda3std6ranges3__45__cpo9iter_moveE
	.align		8
        /*0048*/ 	.dword	_ZN40_INTERNAL_3634ce42_4_k_cu_603dbfcf_146754cute7productE
	.align		8
        /*0050*/ 	.dword	_ZN40_INTERNAL_3634ce42_4_k_cu_603dbfcf_146754cute1_E


//--------------------- .text._ZN7cutlass13device_kernelINS_4gemm6kernel13GemmUniversalIN4cute5tupleIJiiiiEEENS1_10collective13CollectiveMmaINS1_37MainloopSm90TmaGmmaWarpSpecializedFP8ILi18ENS5_IJNS4_1CILi1EEESB_SB_EEENS1_35KernelTmaWarpSpecializedCooperativeEEENS5_IJNSA_ILi128EEENSA_ILi256EEENSA_ILi32EEEEEENS_12float_e4m3_tENS5_IJlSB_lEEESJ_SK_NS4_8TiledMMAINS4_8MMA_AtomIJNS4_4SM904GMMA31MMA_64x256x32_F32E4M3E4M3_SS_TNILNSO_7ScaleInE1ELSQ_1EEEEEENS4_6LayoutINS5_IJNSA_ILi2EEESB_SB_EEENS5_IJSB_NSA_ILi0EEESW_EEEEENS5_IJNS4_10UnderscoreESZ_SZ_EEEEENS4_13SM90_TMA_LOADENS4_14ComposedLayoutINS4_7SwizzleILi1ELi4ELi3EEENS4_18smem_ptr_flag_bitsILi8EEENST_INS5_IJNSA_ILi8EEESH_EEENS5_IJSH_SB_EEEEEEEvNS4_8identityES12_S1C_vS1D_EENS_8epilogue10collective6detail29Sm90TmaWarpSpecializedAdapterINS1G_15DefaultEpilogueISJ_SK_SK_NS1F_6thread17LinearCombinationISJ_Li1EffLNS1K_9ScaleType4KindE0ELNS_15FloatRoundStyleE2ESJ_EENS1_15EpilogueDefaultEEEEEvvEEEEvNT_6ParamsE --------------------------
	.section	.text._ZN7cutlass13device_kernelINS_4gemm6kernel13GemmUniversalIN4cute5tupleIJiiiiEEENS1_10collective13CollectiveMmaINS1_37MainloopSm90TmaGmmaWarpSpecializedFP8ILi18ENS5_IJNS4_1CILi1EEESB_SB_EEENS1_35KernelTmaWarpSpecializedCooperativeEEENS5_IJNSA_ILi128EEENSA_ILi256EEENSA_ILi32EEEEEENS_12float_e4m3_tENS5_IJlSB_lEEESJ_SK_NS4_8TiledMMAINS4_8MMA_AtomIJNS4_4SM904GMMA31MMA_64x256x32_F32E4M3E4M3_SS_TNILNSO_7ScaleInE1ELSQ_1EEEEEENS4_6LayoutINS5_IJNSA_ILi2EEESB_SB_EEENS5_IJSB_NSA_ILi0EEESW_EEEEENS5_IJNS4_10UnderscoreESZ_SZ_EEEEENS4_13SM90_TMA_LOADENS4_14ComposedLayoutINS4_7SwizzleILi1ELi4ELi3EEENS4_18smem_ptr_flag_bitsILi8EEENST_INS5_IJNSA_ILi8EEESH_EEENS5_IJSH_SB_EEEEEEEvNS4_8identityES12_S1C_vS1D_EENS_8epilogue10collective6detail29Sm90TmaWarpSpecializedAdapterINS1G_15DefaultEpilogueISJ_SK_SK_NS1F_6thread17LinearCombinationISJ_Li1EffLNS1K_9ScaleType4KindE0ELNS_15FloatRoundStyleE2ESJ_EENS1_15EpilogueDefaultEEEEEvvEEEEvNT_6ParamsE,"ax",@progbits
	.align	128
.text._ZN7cutlass13device_kernelINS_4gemm6kernel13GemmUniversalIN4cute5tupleIJiiiiEEENS1_10collective13CollectiveMmaINS1_37MainloopSm90TmaGmmaWarpSpecializedFP8ILi18ENS5_IJNS4_1CILi1EEESB_SB_EEENS1_35KernelTmaWarpSpecializedCooperativeEEENS5_IJNSA_ILi128EEENSA_ILi256EEENSA_ILi32EEEEEENS_12float_e4m3_tENS5_IJlSB_lEEESJ_SK_NS4_8TiledMMAINS4_8MMA_AtomIJNS4_4SM904GMMA31MMA_64x256x32_F32E4M3E4M3_SS_TNILNSO_7ScaleInE1ELSQ_1EEEEEENS4_6LayoutINS5_IJNSA_ILi2EEESB_SB_EEENS5_IJSB_NSA_ILi0EEESW_EEEEENS5_IJNS4_10UnderscoreESZ_SZ_EEEEENS4_13SM90_TMA_LOADENS4_14ComposedLayoutINS4_7SwizzleILi1ELi4ELi3EEENS4_18smem_ptr_flag_bitsILi8EEENST_INS5_IJNSA_ILi8EEESH_EEENS5_IJSH_SB_EEEEEEEvNS4_8identityES12_S1C_vS1D_EENS_8epilogue10collective6detail29Sm90TmaWarpSpecializedAdapterINS1G_15DefaultEpilogueISJ_SK_SK_NS1F_6thread17LinearCombinationISJ_Li1EffLNS1K_9ScaleType4KindE0ELNS_15FloatRoundStyleE2ESJ_EENS1_15EpilogueDefaultEEEEEvvEEEEvNT_6ParamsE:
        .type           _ZN7cutlass13device_kernelINS_4gemm6kernel13GemmUniversalIN4cute5tupleIJiiiiEEENS1_10collective13CollectiveMmaINS1_37MainloopSm90TmaGmmaWarpSpecializedFP8ILi18ENS5_IJNS4_1CILi1EEESB_SB_EEENS1_35KernelTmaWarpSpecializedCooperativeEEENS5_IJNSA_ILi128EEENSA_ILi256EEENSA_ILi32EEEEEENS_12float_e4m3_tENS5_IJlSB_lEEESJ_SK_NS4_8TiledMMAINS4_8MMA_AtomIJNS4_4SM904GMMA31MMA_64x256x32_F32E4M3E4M3_SS_TNILNSO_7ScaleInE1ELSQ_1EEEEEENS4_6LayoutINS5_IJNSA_ILi2EEESB_SB_EEENS5_IJSB_NSA_ILi0EEESW_EEEEENS5_IJNS4_10UnderscoreESZ_SZ_EEEEENS4_13SM90_TMA_LOADENS4_14ComposedLayoutINS4_7SwizzleILi1ELi4ELi3EEENS4_18smem_ptr_flag_bitsILi8EEENST_INS5_IJNSA_ILi8EEESH_EEENS5_IJSH_SB_EEEEEEEvNS4_8identityES12_S1C_vS1D_EENS_8epilogue10collective6detail29Sm90TmaWarpSpecializedAdapterINS1G_15DefaultEpilogueISJ_SK_SK_NS1F_6thread17LinearCombinationISJ_Li1EffLNS1K_9ScaleType4KindE0ELNS_15FloatRoundStyleE2ESJ_EENS1_15EpilogueDefaultEEEEEvvEEEEvNT_6ParamsE,@function
        .size           _ZN7cutlass13device_kernelINS_4gemm6kernel13GemmUniversalIN4cute5tupleIJiiiiEEENS1_10collective13CollectiveMmaINS1_37MainloopSm90TmaGmmaWarpSpecializedFP8ILi18ENS5_IJNS4_1CILi1EEESB_SB_EEENS1_35KernelTmaWarpSpecializedCooperativeEEENS5_IJNSA_ILi128EEENSA_ILi256EEENSA_ILi32EEEEEENS_12float_e4m3_tENS5_IJlSB_lEEESJ_SK_NS4_8TiledMMAINS4_8MMA_AtomIJNS4_4SM904GMMA31MMA_64x256x32_F32E4M3E4M3_SS_TNILNSO_7ScaleInE1ELSQ_1EEEEEENS4_6LayoutINS5_IJNSA_ILi2EEESB_SB_EEENS5_IJSB_NSA_ILi0EEESW_EEEEENS5_IJNS4_10UnderscoreESZ_SZ_EEEEENS4_13SM90_TMA_LOADENS4_14ComposedLayoutINS4_7SwizzleILi1ELi4ELi3EEENS4_18smem_ptr_flag_bitsILi8EEENST_INS5_IJNSA_ILi8EEESH_EEENS5_IJSH_SB_EEEEEEEvNS4_8identityES12_S1C_vS1D_EENS_8epilogue10collective6detail29Sm90TmaWarpSpecializedAdapterINS1G_15DefaultEpilogueISJ_SK_SK_NS1F_6thread17LinearCombinationISJ_Li1EffLNS1K_9ScaleType4KindE0ELNS_15FloatRoundStyleE2ESJ_EENS1_15EpilogueDefaultEEEEEvvEEEEvNT_6ParamsE,(.L_x_358 - _ZN7cutlass13device_kernelINS_4gemm6kernel13GemmUniversalIN4cute5tupleIJiiiiEEENS1_10collective13CollectiveMmaINS1_37MainloopSm90TmaGmmaWarpSpecializedFP8ILi18ENS5_IJNS4_1CILi1EEESB_SB_EEENS1_35KernelTmaWarpSpecializedCooperativeEEENS5_IJNSA_ILi128EEENSA_ILi256EEENSA_ILi32EEEEEENS_12float_e4m3_tENS5_IJlSB_lEEESJ_SK_NS4_8TiledMMAINS4_8MMA_AtomIJNS4_4SM904GMMA31MMA_64x256x32_F32E4M3E4M3_SS_TNILNSO_7ScaleInE1ELSQ_1EEEEEENS4_6LayoutINS5_IJNSA_ILi2EEESB_SB_EEENS5_IJSB_NSA_ILi0EEESW_EEEEENS5_IJNS4_10UnderscoreESZ_SZ_EEEEENS4_13SM90_TMA_LOADENS4_14ComposedLayoutINS4_7SwizzleILi1ELi4ELi3EEENS4_18smem_ptr_flag_bitsILi8EEENST_INS5_IJNSA_ILi8EEESH_EEENS5_IJSH_SB_EEEEEEEvNS4_8identityES12_S1C_vS1D_EENS_8epilogue10collective6detail29Sm90TmaWarpSpecializedAdapterINS1G_15DefaultEpilogueISJ_SK_SK_NS1F_6thread17LinearCombinationISJ_Li1EffLNS1K_9ScaleType4KindE0ELNS_15FloatRoundStyleE2ESJ_EENS1_15EpilogueDefaultEEEEEvvEEEEvNT_6ParamsE)
        .other          _ZN7cutlass13device_kernelINS_4gemm6kernel13GemmUniversalIN4cute5tupleIJiiiiEEENS1_10collective13CollectiveMmaINS1_37MainloopSm90TmaGmmaWarpSpecializedFP8ILi18ENS5_IJNS4_1CILi1EEESB_SB_EEENS1_35KernelTmaWarpSpecializedCooperativeEEENS5_IJNSA_ILi128EEENSA_ILi256EEENSA_ILi32EEEEEENS_12float_e4m3_tENS5_IJlSB_lEEESJ_SK_NS4_8TiledMMAINS4_8MMA_AtomIJNS4_4SM904GMMA31MMA_64x256x32_F32E4M3E4M3_SS_TNILNSO_7ScaleInE1ELSQ_1EEEEEENS4_6LayoutINS5_IJNSA_ILi2EEESB_SB_EEENS5_IJSB_NSA_ILi0EEESW_EEEEENS5_IJNS4_10UnderscoreESZ_SZ_EEEEENS4_13SM90_TMA_LOADENS4_14ComposedLayoutINS4_7SwizzleILi1ELi4ELi3EEENS4_18smem_ptr_flag_bitsILi8EEENST_INS5_IJNSA_ILi8EEESH_EEENS5_IJSH_SB_EEEEEEEvNS4_8identityES12_S1C_vS1D_EENS_8epilogue10collective6detail29Sm90TmaWarpSpecializedAdapterINS1G_15DefaultEpilogueISJ_SK_SK_NS1F_6thread17LinearCombinationISJ_Li1EffLNS1K_9ScaleType4KindE0ELNS_15FloatRoundStyleE2ESJ_EENS1_15EpilogueDefaultEEEEEvvEEEEvNT_6ParamsE,@"STO_CUDA_ENTRY STV_DEFAULT"
_ZN7cutlass13device_kernelINS_4gemm6kernel13GemmUniversalIN4cute5tupleIJiiiiEEENS1_10collective13CollectiveMmaINS1_37MainloopSm90TmaGmmaWarpSpecializedFP8ILi18ENS5_IJNS4_1CILi1EEESB_SB_EEENS1_35KernelTmaWarpSpecializedCooperativeEEENS5_IJNSA_ILi128EEENSA_ILi256EEENSA_ILi32EEEEEENS_12float_e4m3_tENS5_IJlSB_lEEESJ_SK_NS4_8TiledMMAINS4_8MMA_AtomIJNS4_4SM904GMMA31MMA_64x256x32_F32E4M3E4M3_SS_TNILNSO_7ScaleInE1ELSQ_1EEEEEENS4_6LayoutINS5_IJNSA_ILi2EEESB_SB_EEENS5_IJSB_NSA_ILi0EEESW_EEEEENS5_IJNS4_10UnderscoreESZ_SZ_EEEEENS4_13SM90_TMA_LOADENS4_14ComposedLayoutINS4_7SwizzleILi1ELi4ELi3EEENS4_18smem_ptr_flag_bitsILi8EEENST_INS5_IJNSA_ILi8EEESH_EEENS5_IJSH_SB_EEEEEEEvNS4_8identityES12_S1C_vS1D_EENS_8epilogue10collective6detail29Sm90TmaWarpSpecializedAdapterINS1G_15DefaultEpilogueISJ_SK_SK_NS1F_6thread17LinearCombinationISJ_Li1EffLNS1K_9ScaleType4KindE0ELNS_15FloatRoundStyleE2ESJ_EENS1_15EpilogueDefaultEEEEEvvEEEEvNT_6ParamsE:
[----:B------:R-:W0:Y:S02]  /*0000*/  LDC R1, c[0x0][0x28] ;  /* 0x00000a00ff017b82 */ /* 0x000e240000000800 */
[----:B0-----:R-:W-:Y:S01]  /*0010*/  VIADD R1, R1, 0xffffff00 ;  /* 0xffffff0001017836 */ /* 0x001fe20000000000 */
[----:B------:R-:W0:Y:S01]  /*0020*/  S2R R2, SR_TID.X ;  /* 0x0000000000027919 */ /* 0x000e220000002100 */
[----:B------:R-:W-:Y:S01]  /*0030*/  ELECT P0, URZ, PT ;  /* 0x00000000003f782f */ /* 0x000fe20003800000 */
[----:B------:R-:W-:Y:S01]  /*0040*/  BSSY B0, `(.L_x_0) ;  /* 0x0000015000007945 */ /* 0x000fe20003800000 */
[--C-:B0-----:R-:W-:Y:S02]  /*0050*/  SHF.R.U32.HI R0, RZ, 0x5, R2.reuse ;  /* 0x00000005ff007819 */ /* 0x101fe40000011602 */
[----:B------:R-:W-:-:S03]  /*0060*/  SHF.R.U32.HI R2, RZ, 0x7, R2 ;  /* 0x00000007ff027819 */ /* 0x000fc60000011602 */
[----:B------:R-:W0:Y:S04]  /*0070*/  SHFL.IDX PT, R3, R0, RZ, 0x1f ;  /* 0x00001fff00037589 */ /* 0x000e2800000e0000 */
[----:B------:R-:W1:Y:S01]  /*0080*/  SHFL.IDX PT, R2, R2, RZ, 0x1f ;  /* 0x00001fff02027589 */ /* 0x000e6200000e0000 */
[----:B0-----:R-:W-:Y:S02]  /*0090*/  R2UR UR4, R3 ;  /* 0x00000000030472ca */ /* 0x001fe400000e0000 */
[----:B-1----:R-:W-:-:S11]  /*00a0*/  R2UR UR6, R2 ;  /* 0x00000000020672ca */ /* 0x002fd600000e0000 */
[----:B------:R-:W-:Y:S02]  /*00b0*/  USHF.R.S32.HI UR5, URZ, 0x1f, UR4 ;  /* 0x0000001f3f057899 */ /* 0x000fe40008011404 */
[----:B------:R-:W-:Y:S02]  /*00c0*/  ISETP.NE.OR P0, PT, RZ, UR4, !P0 ;  /* 0x00000004ff007c0c */ /* 0x000fe4000c705670 */
[----:B------:R-:W-:-:S04]  /*00d0*/  ULEA.HI UR5, UR5, UR4, URZ, 0x2 ;  /* 0x0000000405057291 */ /* 0x000fc8000f8f103f */
[----:B------:R-:W-:-:S04]  /*00e0*/  ULOP3.LUT UR5, UR5, 0xfffffffc, URZ, 0xc0, !UPT ;  /* 0xfffffffc05057892 */ /* 0x000fc8000f8ec03f */
[----:B------:R-:W-:-:S03]  /*00f0*/  UIADD3 UR8, UR4, -UR5, URZ ;  /* 0x8000000504087290 */ /* 0x000fc6000fffe03f */
[----:B------:R-:W-:Y:S09]  /*0100*/  @P0 BRA `(.L_x_1) ;  /* 0x0000000000200947 */ /* 0x000ff20003800000 */
[----:B------:R-:W-:Y:S02]  /*0110*/  ULDC.64 UR4, c[0x0][0x198] ;  /* 0x0000660000047ab9 */ /* 0x000fe40000000a00 */
[----:B------:R-:W-:Y:S02]  /*0120*/  UIADD3 UR10, UP0, UR4, 0xf0, URZ ;  /* 0x000000f0040a7890 */ /* 0x000fe4000ff1e03f */
[----:B------:R-:W-:Y:S02]  /*0130*/  UIADD3 UR4, UP1, UR4, 0x1f0, URZ ;  /* 0x000001f004047890 */ /* 0x000fe4000ff3e03f */
[----:B------:R-:W-:Y:S02]  /*0140*/  UIADD3.X UR11, URZ, UR5, URZ, UP0, !UPT ;  /* 0x000000053f0b7290 */ /* 0x000fe400087fe43f */
[----:B------:R-:W-:-:S07]  /*0150*/  UIADD3.X UR5, URZ, UR5, URZ, UP1, !UPT ;  /* 0x000000053f057290 */ /* 0x000fce0008ffe43f */
[----:B------:R0:W-:Y:S02]  /*0160*/  UTMACCTL.PF [UR10] ;  /* 0x000000000a0079b9 */ /* 0x0001e40008040000 */
[----:B------:R0:W-:Y:S02]  /*0170*/  UTMACCTL.PF [UR4] ;  /* 0x00000000040079b9 */ /* 0x0001e40008040000 */
[----:B0-----:R-:W-:Y:S01]  /*0180*/  NOP ;  /* 0x0000000000007918 */ /* 0x001fe20000000000 */
.L_x_1:
[----:B------:R-:W-:Y:S05]  /*0190*/  BSYNC B0 ;  /* 0x0000000000007941 */ /* 0x000fea0003800000 */
.L_x_0:
[----:B------:R-:W0:Y:S01]  /*01a0*/  SHFL.IDX PT, R2, R0, RZ, 0x1f ;  /* 0x00001fff00027589 */ /* 0x000e2200000e0000 */
[----:B------:R-:W-:Y:S01]  /*01b0*/  UISETP.NE.AND UP0, UPT, UR8, 0x3, UPT ;  /* 0x000000030800788c */ /* 0x000fe2000bf05270 */
[----:B------:R-:W-:Y:S01]  /*01c0*/  ISETP.NE.AND P1, PT, RZ, UR6, PT ;  /* 0x00000006ff007c0c */ /* 0x000fe2000bf25270 */
[----:B------:R-:W-:Y:S02]  /*01d0*/  UIADD3 UR10, UR6, -0x1, URZ ;  /* 0xffffffff060a7890 */ /* 0x000fe4000fffe03f */
[----:B------:R-:W-:Y:S02]  /*01e0*/  UISETP.EQ.OR UP0, UPT, UR8, URZ, !UP0 ;  /* 0x0000003f0800728c */ /* 0x000fe4000c702670 */
[----:B------:R-:W-:Y:S02]  /*01f0*/  UISETP.GE.U32.AND UP1, UPT, UR10, 0x2, UPT ;  /* 0x000000020a00788c */ /* 0x000fe4000bf26070 */
[----:B------:R-:W-:-:S04]  /*0200*/  UISETP.EQ.AND UP0, UPT, UR6, URZ, UP0 ;  /* 0x0000003f0600728c */ /* 0x000fc80008702270 */
[----:B------:R-:W-:-:S04]  /*0210*/  USEL UR13, URZ, 0x1, !UP0 ;  /* 0x000000013f0d7887 */ /* 0x000fc8000c000000 */
[----:B------:R-:W-:Y:S01]  /*0220*/  USEL UR13, UR13, 0x2, UP1 ;  /* 0x000000020d0d7887 */ /* 0x000fe20008800000 */
[----:B0-----:R-:W-:-:S13]  /*0230*/  ISETP.NE.AND P0, PT, R2, RZ, PT ;  /* 0x000000ff0200720c */ /* 0x001fda0003f05270 */
[----:B------:R-:W-:Y:S05]  /*0240*/  @P0 BRA `(.L_x_2) ;  /* 0x0000000000d40947 */ /* 0x000fea0003800000 */
[----:B------:R-:W-:Y:S01]  /*0250*/  ELECT P0, URZ, PT ;  /* 0x00000000003f782f */ /* 0x000fe20003800000 */
[----:B------:R-:W-:-:S12]  /*0260*/  BSSY B0, `(.L_x_2) ;  /* 0x0000033000007945 */ /* 0x000fd80003800000 */
[----:B------:R-:W-:Y:S05]  /*0270*/  @!P0 BRA `(.L_x_3) ;  /* 0x0000000000c48947 */ /* 0x000fea0003800000 */
[----:B------:R-:W0:Y:S01]  /*0280*/  S2UR UR9, SR_CgaCtaId ;  /* 0x00000000000979c3 */ /* 0x000e220000008800 */
[----:B------:R-:W-:Y:S01]  /*0290*/  UMOV UR4, 0x400 ;  /* 0x0000040000047882 */ /* 0x000fe20000000000 */
[----:B------:R-:W-:Y:S01]  /*02a0*/  UMOV UR5, 0x1 ;  /* 0x0000000100057882 */ /* 0x000fe20000000000 */
[----:B------:R-:W-:Y:S02]  /*02b0*/  UMOV UR6, 0x100 ;  /* 0x0000010000067882 */ /* 0x000fe40000000000 */
[----:B------:R-:W-:-:S04]  /*02c0*/  UIADD3 UR6, -UR6, 0x100000, URZ ;  /* 0x0010000006067890 */ /* 0x000fc8000fffe13f */
[----:B------:R-:W-:Y:S02]  /*02d0*/  USHF.L.U32 UR7, UR6, 0xb, URZ ;  /* 0x0000000b06077899 */ /* 0x000fe4000800063f */
[----:B------:R-:W-:Y:S02]  /*02e0*/  USHF.L.U32 UR6, UR6, 0x1, URZ ;  /* 0x0000000106067899 */ /* 0x000fe4000800063f */
[----:B0-----:R-:W-:Y:S02]  /*02f0*/  ULEA UR9, UR9, UR4, 0x18 ;  /* 0x0000000409097291 */ /* 0x001fe4000f8ec03f */
[----:B------:R-:W-:-:S04]  /*0300*/  UIADD3 UR4, -UR5, 0x100000, URZ ;  /* 0x0010000005047890 */ /* 0x000fc8000fffe13f */
[----:B------:R-:W-:Y:S02]  /*0310*/  USHF.L.U32 UR5, UR4, 0xb, URZ ;  /* 0x0000000b04057899 */ /* 0x000fe4000800063f */
[----:B------:R-:W-:Y:S01]  /*0320*/  USHF.L.U32 UR4, UR4, 0x1, URZ ;  /* 0x0000000104047899 */ /* 0x000fe2000800063f */
[----:B------:R-:W0:Y:S11]  /*0330*/  FENCE.VIEW.ASYNC.S ;  /* 0x00000000000073c6 */ /* 0x000e360000000000 */
[----:B0-----:R0:W1:Y:S01]  /*0340*/  SYNCS.EXCH.64 URZ, [UR9], UR4 ;  /* 0x00000004093f75b2 */ /* 0x0010620008000100 */
[----:B------:R0:W2:Y:S01]  /*0350*/  SYNCS.EXCH.64 URZ, [UR9+0x90], UR6 ;  /* 0x00009006093f75b2 */ /* 0x0000a20008000100 */
[----:B------:R0:W3:Y:S01]  /*0360*/  SYNCS.EXCH.64 URZ, [UR9+0x8], UR4 ;  /* 0x00000804093f75b2 */ /* 0x0000e20008000100 */
[----:B------:R0:W4:Y:S01]  /*0370*/  SYNCS.EXCH.64 URZ, [UR9+0x98], UR6 ;  /* 0x00009806093f75b2 */ /* 0x0001220008000100 */
[----:B------:R0:W0:Y:S01]  /*0380*/  SYNCS.EXCH.64 URZ, [UR9+0x10], UR4 ;  /* 0x00001004093f75b2 */ /* 0x0000220008000100 */
        /* <DEDUP_REMOVED lines=31> */
[----:B-1234-:R-:W-:Y:S01]  /*0580*/  NOP ;  /* 0x0000000000007918 */ /* 0x01efe20000000000 */
.L_x_3:
[----:B0-----:R-:W-:Y:S05]  /*0590*/  BSYNC B0 ;  /* 0x0000000000007941 */ /* 0x001fea0003800000 */
.L_x_2:
[----:B------:R-:W0:Y:S01]  /*05a0*/  SHFL.IDX PT, R0, R0, RZ, 0x1f ;  /* 0x00001fff00007589 */ /* 0x000e2200000e0000 */
[----:B------:R-:W1:Y:S01]  /*05b0*/  LDC R2, c[0x0][0x65c] ;  /* 0x00019700ff027b82 */ /* 0x000e620000000800 */
[----:B------:R-:W-:Y:S01]  /*05c0*/  ELECT P0, URZ, PT ;  /* 0x00000000003f782f */ /* 0x000fe20003800000 */
[----:B------:R-:W-:Y:S01]  /*05d0*/  IMAD.MOV.U32 R3, RZ, RZ, RZ ;  /* 0x000000ffff037224 */ /* 0x000fe200078e00ff */
[----:B------:R-:W-:Y:S01]  /*05e0*/  UMOV UR4, 0x20 ;  /* 0x0000002000047882 */ /* 0x000fe20000000000 */
[----:B------:R-:W-:Y:S01]  /*05f0*/  NOP ;  /* 0x0000000000007918 */ /* 0x000fe20000000000 */
[----:B------:R-:W-:Y:S01]  /*0600*/  NOP ;  /* 0x0000000000007918 */ /* 0x000fe20000000000 */
[----:B0-----:R-:W-:Y:S02]  /*0610*/  ISETP.NE.OR P0, PT, R0, RZ, !P0 ;  /* 0x000000ff0000720c */ /* 0x001fe40004705670 */
[----:B-1----:R-:W-:Y:S01]  /*0620*/  ISETP.NE.AND P2, PT, R2, 0x1, PT ;  /* 0x000000010200780c */ /* 0x002fe20003f45270 */
[----:B------:R-:W0:Y:S01]  /*0630*/  S2R R0, SR_CTAID.Y ;  /* 0x0000000000007919 */ /* 0x000e220000002600 */
[----:B------:R-:W1:Y:S09]  /*0640*/  S2R R2, SR_CTAID.X ;  /* 0x0000000000027919 */ /* 0x000e720000002500 */
[----:B------:R-:W-:Y:S01]  /*0650*/  VOTEU.ALL UP0, P0 ;  /* 0x00000000003f7886 */ /* 0x000fe20000000000 */
[----:B------:R-:W-:Y:S01]  /*0660*/  VOTEU.ALL UP1, P0 ;  /* 0x00000000003f7886 */ /* 0x000fe20000020000 */
[----:B------:R-:W1:Y:S01]  /*0670*/  @P2 LDC R7, c[0x0][0x10] ;  /* 0x00000400ff072b82 */ /* 0x000e620000000800 */
[----:B------:R-:W-:-:S02]  /*0680*/  @P2 IMAD.MOV.U32 R5, RZ, RZ, RZ ;  /* 0x000000ffff052224 */ /* 0x000fc400078e00ff */
[----:B------:R-:W-:Y:S01]  /*0690*/  @P2 IMAD.MOV.U32 R11, RZ, RZ, RZ ;  /* 0x000000ffff0b2224 */ /* 0x000fe200078e00ff */
[----:B------:R-:W-:Y:S01]  /*06a0*/  @!UP0 UMOV UR6, 0x400 ;  /* 0x0000040000068882 */ /* 0x000fe20000000000 */
[----:B------:R-:W-:-:S04]  /*06b0*/  @!UP0 UIADD3 UR4, -UR4, 0x100000, URZ ;  /* 0x0010000004048890 */ /* 0x000fc8000fffe13f */
[----:B------:R-:W-:Y:S02]  /*06c0*/  @!UP0 USHF.L.U32 UR5, UR4, 0xb, URZ ;  /* 0x0000000b04058899 */ /* 0x000fe4000800063f */
[----:B------:R-:W-:Y:S01]  /*06d0*/  @!UP0 USHF.L.U32 UR4, UR4, 0x1, URZ ;  /* 0x0000000104048899 */ /* 0x000fe2000800063f */
[----:B------:R-:W2:Y:S08]  /*06e0*/  @!P2 LDC R9, c[0x0][0xc] ;  /* 0x00000300ff09ab82 */ /* 0x000eb00000000800 */
[----:B------:R-:W3:Y:S01]  /*06f0*/  @!UP0 S2UR UR7, SR_CgaCtaId ;  /* 0x00000000000789c3 */ /* 0x000ee20000008800 */
[----:B0-----:R-:W-:-:S04]  /*0700*/  @P2 IMAD.MOV.U32 R4, RZ, RZ, R0 ;  /* 0x000000ffff042224 */ /* 0x001fc800078e0000 */
[----:B-1----:R-:W-:-:S04]  /*0710*/  @P2 IMAD.WIDE.U32 R6, R2, R7, R4 ;  /* 0x0000000702062225 */ /* 0x002fc800078e0004 */
[----:B------:R-:W-:Y:S02]  /*0720*/  @P2 IMAD.MOV.U32 R16, RZ, RZ, R6 ;  /* 0x000000ffff102224 */ /* 0x000fe400078e0006 */
[----:B------:R-:W-:Y:S02]  /*0730*/  @P2 IMAD.IADD R17, R7, 0x1, R11 ;  /* 0x0000000107112824 */ /* 0x000fe400078e020b */
[----:B--2---:R-:W-:-:S04]  /*0740*/  @!P2 IMAD.WIDE.U32 R4, R9, R0, R2 ;  /* 0x000000000904a225 */ /* 0x004fc800078e0002 */
[----:B------:R-:W-:Y:S02]  /*0750*/  @!P2 IMAD.MOV.U32 R16, RZ, RZ, R4 ;  /* 0x000000ffff10a224 */ /* 0x000fe400078e0004 */
[----:B------:R-:W-:Y:S01]  /*0760*/  @!P2 IMAD.MOV.U32 R17, RZ, RZ, R5 ;  /* 0x000000ffff11a224 */ /* 0x000fe200078e0005 */
[----:B---3--:R-:W-:Y:S02]  /*0770*/  @!UP0 ULEA UR6, UR7, UR6, 0x18 ;  /* 0x0000000607068291 */ /* 0x008fe4000f8ec03f */
[----:B------:R0:W-:Y:S01]  /*0780*/  STL [R1+0x7c], R16 ;  /* 0x00007c1001007387 */ /* 0x0001e20000100800 */
[----:B------:R-:W-:-:S03]  /*0790*/  VOTEU.ALL UP0, P0 ;  /* 0x00000000003f7886 */ /* 0x000fc60000000000 */
[----:B------:R0:W-:Y:S04]  /*07a0*/  STL [R1+0x78], R17 ;  /* 0x0000781101007387 */ /* 0x0001e80000100800 */
[----:B------:R-:W1:Y:S02]  /*07b0*/  FENCE.VIEW.ASYNC.S ;  /* 0x00000000000073c6 */ /* 0x000e640000000000 */
[----:B-1----:R0:W1:Y:S01]  /*07c0*/  @!UP0 SYNCS.EXCH.64 URZ, [UR6+0x130], UR4 ;  /* 0x00013004063f85b2 */ /* 0x0020620008000100 */
[----:B------:R0:W1:Y:S01]  /*07d0*/  @!UP1 SYNCS.EXCH.64 URZ, [UR6+0x138], UR4 ;  /* 0x00013804063f95b2 */ /* 0x0000620008000100 */
[----:B------:R-:W-:Y:S01]  /*07e0*/  NOP ;  /* 0x0000000000007918 */ /* 0x000fe20000000000 */
[----:B-1----:R-:W-:Y:S06]  /*07f0*/  BAR.SYNC.DEFER_BLOCKING 0x0 ;  /* 0x0000000000007b1d */ /* 0x002fec0000010000 */
[----:B0-----:R-:W-:Y:S05]  /*0800*/  @!P1 BRA `(.L_x_4) ;  /* 0x000000e000709947 */ /* 0x001fea0003800000 */
[----:B------:R-:W-:-:S06]  /*0810*/  UISETP.GT.U32.AND UP0, UPT, UR10, 0x1, UPT ;  /* 0x000000010a00788c */ /* 0x000fcc000bf04070 */
[----:B------:R-:W-:-:S13]  /*0820*/  PLOP3.LUT P0, PT, PT, PT, UP0, 0x80, 0x0 ;  /* 0x000000000000781c */ /* 0x000fda0003f0f008 */
[----:B------:R-:W-:Y:S05]  /*0830*/  @P0 EXIT ;  /* 0x000000000000094d */ /* 0x000fea0003800000 */
[----:B------:R-:W-:Y:S01]  /*0840*/  IMAD.MOV.U32 R6, RZ, RZ, -0x1 ;  /* 0xffffffffff067424 */ /* 0x000fe200078e00ff */
[----:B------:R-:W-:Y:S01]  /*0850*/  ULDC.64 UR4, c[0x0][0x650] ;  /* 0x0001940000047ab9 */ /* 0x000fe20000000a00 */
[----:B------:R-:W-:Y:S01]  /*0860*/  IMAD.MOV.U32 R5, RZ, RZ, -0x1 ;  /* 0xffffffffff057424 */ /* 0x000fe200078e00ff */
[----:B------:R-:W-:Y:S01]  /*0870*/  ISETP.GE.U32.AND P0, PT, R16, UR4, PT ;  /* 0x0000000410007c0c */ /* 0x000fe2000bf06070 */
[----:B------:R-:W-:Y:S01]  /*0880*/  UMOV UR22, 0xffffffff ;  /* 0xffffffff00167882 */ /* 0x000fe20000000000 */
[----:B------:R0:W-:Y:S01]  /*0890*/  STL [R1+0x84], R6 ;  /* 0x0000840601007387 */ /* 0x0001e20000100800 */
[----:B------:R-:W-:Y:S02]  /*08a0*/  PRMT R4, RZ, 0x7610, R4 ;  /* 0x00007610ff047816 */ /* 0x000fe40000000004 */
[----:B------:R-:W-:Y:S01]  /*08b0*/  ISETP.GE.U32.AND.EX P0, PT, R17, UR5, PT, P0 ;  /* 0x0000000511007c0c */ /* 0x000fe2000bf06100 */
[----:B------:R0:W-:-:S12]  /*08c0*/  STL [R1+0x80], R5 ;  /* 0x0000800501007387 */ /* 0x0001d80000100800 */
[----:B0-----:R-:W-:Y:S05]  /*08d0*/  @P0 BRA `(.L_x_5) ;  /* 0x0000000400680947 */ /* 0x001fea0003800000 */
[----:B------:R-:W0:Y:S01]  /*08e0*/  LDC.64 R12, c[0x0][0x628] ;  /* 0x00018a00ff0c7b82 */ /* 0x000e220000000a00 */
[----:B------:R-:W-:Y:S02]  /*08f0*/  IMAD.MOV.U32 R4, RZ, RZ, R16 ;  /* 0x000000ffff047224 */ /* 0x000fe400078e0010 */
[----:B------:R-:W-:-:S05]  /*0900*/  IMAD.MOV.U32 R5, RZ, RZ, R17 ;  /* 0x000000ffff057224 */ /* 0x000fca00078e0011 */
[----:B------:R-:W1:Y:S08]  /*0910*/  LDC R10, c[0x0][0x630] ;  /* 0x00018c00ff0a7b82 */ /* 0x000e700000000800 */
[----:B------:R-:W2:Y:S01]  /*0920*/  LDC.64 R14, c[0x0][0x620] ;  /* 0x00018800ff0e7b82 */ /* 0x000ea20000000a00 */
[----:B0-----:R-:W-:-:S04]  /*0930*/  ISETP.NE.U32.AND P0, PT, R12, RZ, PT ;  /* 0x000000ff0c00720c */ /* 0x001fc80003f05070 */
[----:B------:R-:W-:-:S13]  /*0940*/  ISETP.NE.AND.EX P0, PT, R13, RZ, PT, P0 ;  /* 0x000000ff0d00720c */ /* 0x000fda0003f05300 */
[----:B-12---:R-:W-:Y:S05]  /*0950*/  @!P0 BRA `(.L_x_6) ;  /* 0x0000000000288947 */ /* 0x006fea0003800000 */
[----:B------:R-:W0:Y:S02]  /*0960*/  LDC R9, c[0x0][0x634] ;  /* 0x00018d00ff097b82 */ /* 0x000e240000000800 */
[----:B0-----:R-:W-:-:S05]  /*0970*/  IADD3 R9, P0, R16, R9, RZ ;  /* 0x0000000910097210 */ /* 0x001fca0007f1e0ff */
[----:B------:R-:W-:-:S04]  /*0980*/  IMAD.X R11, RZ, RZ, R17, P0 ;  /* 0x000000ffff0b7224 */ /* 0x000fc800000e0611 */
[----:B------:R-:W-:-:S04]  /*0990*/  IMAD.WIDE.U32 R4, R11, R12, RZ ;  /* 0x0000000c0b047225 */ /* 0x000fc800078e00ff */
[----:B------:R-:W-:-:S04]  /*09a0*/  IMAD.WIDE.U32 R6, P0, R9, R13, R4 ;  /* 0x0000000d09067225 */ /* 0x000fc80007800004 */
[----:B------:R-:W-:-:S04]  /*09b0*/  IMAD.WIDE.U32 R4, R9, R12, RZ ;  /* 0x0000000c09047225 */ /* 0x000fc800078e00ff */
[----:B------:R-:W-:Y:S01]  /*09c0*/  IMAD.X R9, RZ, RZ, RZ, P0 ;  /* 0x000000ffff097224 */ /* 0x000fe200000e06ff */
[----:B------:R-:W-:Y:S01]  /*09d0*/  IADD3 RZ, P0, R5, R6, RZ ;  /* 0x0000000605ff7210 */ /* 0x000fe20007f1e0ff */
[----:B------:R-:W-:-:S04]  /*09e0*/  IMAD.MOV.U32 R8, RZ, RZ, R7 ;  /* 0x000000ffff087224 */ /* 0x000fc800078e0007 */
[----:B------:R-:W-:-:S08]  /*09f0*/  IMAD.WIDE.U32.X R4, R11, R13, R8, P0 ;  /* 0x0000000d0b047225 */ /* 0x000fd000000e0408 */
.L_x_6:
[-CC-:B------:R-:W-:Y:S01]  /*0a00*/  SHF.R.U64 R24, R4, R10.reuse, R5.reuse ;  /* 0x0000000a04187219 */ /* 0x180fe20000001205 */
[----:B------:R-:W0:Y:S01]  /*0a10*/  LDC R8, c[0x0][0x618] ;  /* 0x00018600ff087b82 */ /* 0x000e220000000800 */
[----:B------:R-:W-:Y:S01]  /*0a20*/  SHF.R.U32.HI R4, RZ, R10, R5 ;  /* 0x0000000aff047219 */ /* 0x000fe20000011605 */
[----:B------:R-:W-:Y:S01]  /*0a30*/  ULDC UR4, c[0x0][0x150] ;  /* 0x0000540000047ab9 */ /* 0x000fe20000000800 */
[----:B------:R-:W-:Y:S01]  /*0a40*/  IADD3 R9, P0, RZ, -R24, RZ ;  /* 0x80000018ff097210 */ /* 0x000fe20007f1e0ff */
[----:B------:R-:W-:Y:S01]  /*0a50*/  IMAD.MOV.U32 R5, RZ, RZ, R17 ;  /* 0x000000ffff057224 */ /* 0x000fe200078e0011 */
[----:B------:R-:W-:-:S03]  /*0a60*/  I2FP.F32.U32 R3, R2 ;  /* 0x0000000200037245 */ /* 0x000fc60000201000 */
[----:B------:R-:W1:Y:S01]  /*0a70*/  LDC.64 R18, c[0x0][0x640] ;  /* 0x00019000ff127b82 */ /* 0x000e620000000a00 */
[----:B------:R-:W-:Y:S02]  /*0a80*/  IMAD.X R11, RZ, RZ, ~R4, P0 ;  /* 0x000000ffff0b7224 */ /* 0x000fe400000e0e04 */
[----:B------:R-:W-:Y:S01]  /*0a90*/  FMUL R3, R3, UR4 ;  /* 0x0000000403037c20 */ /* 0x000fe20008400000 */
[----:B------:R-:W-:Y:S01]  /*0aa0*/  IMAD.MOV.U32 R4, RZ, RZ, R16 ;  /* 0x000000ffff047224 */ /* 0x000fe200078e0010 */
[----:B------:R-:W-:Y:S01]  /*0ab0*/  ULDC UR4, c[0x0][0x154] ;  /* 0x0000550000047ab9 */ /* 0x000fe20000000800 */
[-C--:B------:R-:W-:Y:S02]  /*0ac0*/  IMAD R6, R11, R14.reuse, RZ ;  /* 0x0000000e0b067224 */ /* 0x080fe400078e02ff */
[C---:B------:R-:W-:Y:S01]  /*0ad0*/  IMAD.WIDE.U32 R4, R9.reuse, R14, R4 ;  /* 0x0000000e09047225 */ /* 0x040fe200078e0004 */
[----:B------:R-:W2:Y:S01]  /*0ae0*/  LDC R10, c[0x0][0x608] ;  /* 0x00018200ff0a7b82 */ /* 0x000ea20000000800 */
[----:B------:R-:W3:Y:S02]  /*0af0*/  F2I.U32.TRUNC.NTZ R3, R3 ;  /* 0x0000000300037305 */ /* 0x000ee4000020f000 */
[----:B------:R-:W-:-:S04]  /*0b00*/  IMAD R9, R9, R15, R6 ;  /* 0x0000000f09097224 */ /* 0x000fc800078e0206 */
[----:B------:R-:W-:Y:S01]  /*0b10*/  IMAD.IADD R5, R5, 0x1, R9 ;  /* 0x0000000105057824 */ /* 0x000fe200078e0209 */
[----:B------:R-:W4:Y:S01]  /*0b20*/  LDC R7, c[0x0][0x144] ;  /* 0x00005100ff077b82 */ /* 0x000f220000000800 */
[----:B------:R-:W-:-:S03]  /*0b30*/  IMAD.MOV.U32 R9, RZ, RZ, 0x1 ;  /* 0x00000001ff097424 */ /* 0x000fc600078e00ff */
[----:B0-----:R-:W-:Y:S02]  /*0b40*/  SHF.R.U64 R12, R4, R8, R5 ;  /* 0x00000008040c7219 */ /* 0x001fe40000001205 */
[----:B------:R-:W-:Y:S02]  /*0b50*/  I2FP.F32.U32 R4, R0 ;  /* 0x0000000000047245 */ /* 0x000fe40000201000 */
[----:B------:R-:W0:Y:S01]  /*0b60*/  LDC R14, c[0x0][0x658] ;  /* 0x00019600ff0e7b82 */ /* 0x000e220000000800 */
[----:B-1----:R-:W-:Y:S01]  /*0b70*/  ISETP.NE.U32.AND P0, PT, R18, RZ, PT ;  /* 0x000000ff1200720c */ /* 0x002fe20003f05070 */
[----:B---3--:R-:W-:Y:S02]  /*0b80*/  IMAD.MOV R6, RZ, RZ, -R3 ;  /* 0x000000ffff067224 */ /* 0x008fe400078e0a03 */
[----:B------:R-:W-:Y:S01]  /*0b90*/  FMUL R4, R4, UR4 ;  /* 0x0000000404047c20 */ /* 0x000fe20008400000 */
[----:B------:R-:W-:Y:S01]  /*0ba0*/  SHF.R.U32.HI R3, RZ, R8, R5 ;  /* 0x00000008ff037219 */ /* 0x000fe20000011605 */
[----:B------:R-:W-:Y:S01]  /*0bb0*/  IMAD.MOV.U32 R5, RZ, RZ, -0x1 ;  /* 0xffffffffff057424 */ /* 0x000fe200078e00ff */
[----:B------:R-:W-:Y:S01]  /*0bc0*/  ISETP.NE.AND.EX P0, PT, R19, RZ, PT, P0 ;  /* 0x000000ff1300720c */ /* 0x000fe20003f05300 */
[----:B------:R1:W3:Y:S01]  /*0bd0*/  F2I.U32.TRUNC.NTZ R11, R4 ;  /* 0x00000004000b7305 */ /* 0x0002e2000020f000 */
[----:B------:R-:W1:Y:S01]  /*0be0*/  LDC R13, c[0x0][0x148] ;  /* 0x00005200ff0d7b82 */ /* 0x000e620000000800 */
[----:B--2---:R-:W-:-:S02]  /*0bf0*/  SHF.R.U64 R23, R12, R10, R3 ;  /* 0x0000000a0c177219 */ /* 0x004fc40000001203 */
[----:B------:R-:W-:-:S05]  /*0c00*/  SHF.R.U32.HI R3, RZ, R10, R3 ;  /* 0x0000000aff037219 */ /* 0x000fca0000011603 */
[----:B------:R-:W2:Y:S01]  /*0c10*/  LDC R17, c[0x0][0x600] ;  /* 0x00018000ff117b82 */ /* 0x000ea20000000800 */
[----:B----4-:R-:W-:-:S07]  /*0c20*/  IMAD R8, R7, R6, R2 ;  /* 0x0000000607087224 */ /* 0x010fce00078e0202 */
[----:B------:R-:W4:Y:S01]  /*0c30*/  LDC R16, c[0x0][0x648] ;  /* 0x00019200ff107b82 */ /* 0x000f220000000800 */
[-C--:B0-----:R-:W-:Y:S02]  /*0c40*/  SHF.L.U32 R2, R5, R14.reuse, RZ ;  /* 0x0000000e05027219 */ /* 0x081fe400000006ff */
[--C-:B------:R-:W-:Y:S02]  /*0c50*/  SHF.R.U64 R22, R23, R14, R3.reuse ;  /* 0x0000000e17167219 */ /* 0x100fe40000001203 */
[----:B------:R-:W-:Y:S02]  /*0c60*/  LOP3.LUT R10, RZ, R2, RZ, 0x33, !PT ;  /* 0x00000002ff0a7212 */ /* 0x000fe400078e33ff */
[-C--:B------:R-:W-:Y:S01]  /*0c70*/  SHF.R.U32.HI R3, RZ, R14.reuse, R3 ;  /* 0x0000000eff037219 */ /* 0x080fe20000011603 */
[----:B------:R-:W0:Y:S01]  /*0c80*/  LDC R21, c[0x0][0x638] ;  /* 0x00018e00ff157b82 */ /* 0x000e220000000800 */
[----:B------:R-:W-:Y:S01]  /*0c90*/  SHF.L.U32 R9, R9, R14, RZ ;  /* 0x0000000e09097219 */ /* 0x000fe200000006ff */
[----:B------:R-:W-:-:S06]  /*0ca0*/  IMAD.MOV.U32 R2, RZ, RZ, R22 ;  /* 0x000000ffff027224 */ /* 0x000fcc00078e0016 */
[----:B------:R-:W0:Y:S01]  /*0cb0*/  LDC R20, c[0x0][0x610] ;  /* 0x00018400ff147b82 */ /* 0x000e220000000800 */
[----:B-1-3--:R-:W-:Y:S05]  /*0cc0*/  @!P0 BRA `(.L_x_7) ;  /* 0x0000000000288947 */ /* 0x00afea0003800000 */
[----:B------:R-:W1:Y:S02]  /*0cd0*/  LDC R7, c[0x0][0x64c] ;  /* 0x00019300ff077b82 */ /* 0x000e640000000800 */
[----:B-1----:R-:W-:-:S05]  /*0ce0*/  IADD3 R7, P0, R22, R7, RZ ;  /* 0x0000000716077210 */ /* 0x002fca0007f1e0ff */
        /* <DEDUP_REMOVED lines=8> */
.L_x_7:
[----:B----4-:R-:W-:Y:S01]  /*0d70*/  SHF.R.U64 R2, R2, R16, R3 ;  /* 0x0000001002027219 */ /* 0x010fe20000001203 */
[----:B--2---:R-:W-:Y:S01]  /*0d80*/  VIADD R3, R17, 0xffffffff ;  /* 0xffffffff11037836 */ /* 0x004fe20000000000 */
[----:B------:R-:W-:Y:S01]  /*0d90*/  LOP3.LUT R10, R23, R10, RZ, 0xc0, !PT ;  /* 0x0000000a170a7212 */ /* 0x000fe200078ec0ff */
[----:B------:R-:W-:Y:S01]  /*0da0*/  IMAD.MOV R11, RZ, RZ, -R11 ;  /* 0x000000ffff0b7224 */ /* 0x000fe200078e0a0b */
[----:B------:R-:W-:Y:S01]  /*0db0*/  R2UR UR22, R24 ;  /* 0x00000000181672ca */ /* 0x000fe200000e0000 */
[----:B------:R-:W-:Y:S01]  /*0dc0*/  IMAD.MOV R4, RZ, RZ, -R2 ;  /* 0x000000ffff047224 */ /* 0x000fe200078e0a02 */
[----:B------:R-:W-:Y:S01]  /*0dd0*/  LOP3.LUT R3, R12, R3, RZ, 0xc0, !PT ;  /* 0x000000030c037212 */ /* 0x000fe200078ec0ff */
[----:B------:R-:W-:Y:S02]  /*0de0*/  @P2 IMAD R8, R13, R11, R0 ;  /* 0x0000000b0d082224 */ /* 0x000fe400078e0200 */
[----:B------:R-:W-:Y:S02]  /*0df0*/  IMAD R9, R9, R2, R10 ;  /* 0x0000000209097224 */ /* 0x000fe400078e020a */
[----:B0-----:R-:W-:-:S02]  /*0e00*/  IMAD R0, R4, R21, R22 ;  /* 0x0000001504007224 */ /* 0x001fc400078e0216 */
[----:B------:R-:W-:Y:S02]  /*0e10*/  IMAD R8, R9, R20, R8 ;  /* 0x0000001409087224 */ /* 0x000fe400078e0208 */
[----:B------:R-:W-:Y:S02]  /*0e20*/  IMAD R3, R0, R17, R3 ;  /* 0x0000001100037224 */ /* 0x000fe400078e0203 */
[----:B------:R-:W-:-:S03]  /*0e30*/  IMAD.MOV.U32 R4, RZ, RZ, 0x1 ;  /* 0x00000001ff047424 */ /* 0x000fc600078e00ff */
[----:B------:R-:W-:Y:S02]  /*0e40*/  SEL R2, R3, R8, !P2 ;  /* 0x0000000803027207 */ /* 0x000fe40005000000 */
[----:B------:R-:W-:-:S03]  /*0e50*/  SEL R0, R8, R3, !P2 ;  /* 0x0000000308007207 */ /* 0x000fc60005000000 */
[----:B------:R0:W-:Y:S04]  /*0e60*/  STL [R1+0x80], R2 ;  /* 0x0000800201007387 */ /* 0x0001e80000100800 */
[----:B------:R0:W-:Y:S02]  /*0e70*/  STL [R1+0x84], R0 ;  /* 0x0000840001007387 */ /* 0x0001e40000100800 */
.L_x_5:
[----:B------:R-:W-:-:S08]  /*0e80*/  NOP ;  /* 0x0000000000007918 */ /* 0x000fd00000000000 */
[----:B------:R-:W1:Y:S02]  /*0e90*/  USETMAXREG.TRY_ALLOC.CTAPOOL UP0, 0xe8 ;  /* 0x000000e8000079c8 */ /* 0x000e640008000600 */
[----:B-1----:R-:W-:-:S13]  /*0ea0*/  PLOP3.LUT P0, PT, PT, PT, UP0, 0x80, 0x0 ;  /* 0x000000000000781c */ /* 0x002fda0003f0f008 */
[----:B------:R-:W-:Y:S05]  /*0eb0*/  @!P0 BRA `(.L_x_5) ;  /* 0xfffffffc00f08947 */ /* 0x000fea000383ffff */
[----:B------:R-:W-:Y:S01]  /*0ec0*/  ULDC.64 UR4, c[0x0][0x598] ;  /* 0x0001660000047ab9 */ /* 0x000fe20000000a00 */
[----:B------:R-:W-:Y:S01]  /*0ed0*/  ULDC.64 UR18, c[0x0][0x208] ;  /* 0x0000820000127ab9 */ /* 0x000fe20000000a00 */
[----:B------:R-:W-:-:S04]  /*0ee0*/  ISETP.NE.U32.AND P0, PT, RZ, UR4, PT ;  /* 0x00000004ff007c0c */ /* 0x000fc8000bf05070 */
[----:B------:R-:W-:-:S13]  /*0ef0*/  ISETP.NE.AND.EX P0, PT, RZ, UR5, PT, P0 ;  /* 0x00000005ff007c0c */ /* 0x000fda000bf05300 */
[----:B------:R-:W-:Y:S05]  /*0f00*/  @!P0 BRA `(.L_x_8) ;  /* 0x0000000000208947 */ /* 0x000fea0003800000 */
[----:B0-----:R-:W0:Y:S02]  /*0f10*/  LDC.64 R2, c[0x0][0x598] ;  /* 0x00016600ff027b82 */ /* 0x001e240000000a00 */
[----:B0-----:R-:W2:Y:S02]  /*0f20*/  LDG.E.64 R2, desc[UR18][R2.64] ;  /* 0x0000001202027981 */ /* 0x001ea4000c1e1b00 */
[----:B--2---:R-:W-:-:S04]  /*0f30*/  ISETP.NE.U32.AND P0, PT, R2, RZ, PT ;  /* 0x000000ff0200720c */ /* 0x004fc80003f05070 */
[----:B------:R-:W-:-:S13]  /*0f40*/  ISETP.NE.AND.EX P0, PT, R3, RZ, PT, P0 ;  /* 0x000000ff0300720c */ /* 0x000fda0003f05300 */
[----:B------:R-:W-:Y:S05]  /*0f50*/  @!P0 BRA `(.L_x_8) ;  /* 0x00000000000c8947 */ /* 0x000fea0003800000 */
[----:B------:R-:W2:Y:S02]  /*0f60*/  LD.E R2, desc[UR18][R2.64] ;  /* 0x0000001202027980 */ /* 0x000ea4000c101900 */
[----:B--2---:R-:W-:Y:S01]  /*0f70*/  R2UR UR20, R2 ;  /* 0x00000000021472ca */ /* 0x004fe200000e0000 */
[----:B------:R-:W-:-:S14]  /*0f80*/  BRA `(.L_x_9) ;  /* 0x0000000000247947 */ /* 0x000fdc0003800000 */
.L_x_8:
[----:B------:R-:W-:Y:S02]  /*0f90*/  ULDC.64 UR4, c[0x0][0x588] ;  /* 0x0001620000047ab9 */ /* 0x000fe40000000a00 */
[----:B------:R-:W-:-:S04]  /*0fa0*/  ISETP.NE.U32.AND P0, PT, RZ, UR4, PT ;  /* 0x00000004ff007c0c */ /* 0x000fc8000bf05070 */
[----:B------:R-:W-:-:S13]  /*0fb0*/  ISETP.NE.AND.EX P0, PT, RZ, UR5, PT, P0 ;  /* 0x00000005ff007c0c */ /* 0x000fda000bf05300 */
[----:B------:R-:W-:Y:S05]  /*0fc0*/  @!P0 BRA `(.L_x_10) ;  /* 0x0000000000108947 */ /* 0x000fea0003800000 */
[----:B0-----:R-:W0:Y:S02]  /*0fd0*/  LDC.64 R2, c[0x0][0x588] ;  /* 0x00016200ff027b82 */ /* 0x001e240000000a00 */
[----:B0-----:R-:W2:Y:S02]  /*0fe0*/  LDG.E R2, desc[UR18][R2.64] ;  /* 0x0000001202027981 */ /* 0x001ea4000c1e1900 */
[----:B--2---:R-:W-:Y:S01]  /*0ff0*/  R2UR UR20, R2 ;  /* 0x00000000021472ca */ /* 0x004fe200000e0000 */
[----:B------:R-:W-:-:S14]  /*1000*/  BRA `(.L_x_9) ;  /* 0x0000000000047947 */ /* 0x000fdc0003800000 */
.L_x_10:
[----:B------:R-:W-:-:S05]  /*1010*/  ULDC UR20, c[0x0][0x580] ;  /* 0x0001600000147ab9 */ /* 0x000fca0000000800 */
.L_x_9:
[----:B------:R-:W-:Y:S02]  /*1020*/  ULDC.64 UR4, c[0x0][0x5a0] ;  /* 0x0001680000047ab9 */ /* 0x000fe40000000a00 */
        /* <DEDUP_REMOVED lines=11> */
.L_x_11:
        /* <DEDUP_REMOVED lines=8> */
.L_x_13:
[----:B------:R-:W-:-:S05]  /*1160*/  ULDC UR21, c[0x0][0x584] ;  /* 0x0001610000157ab9 */ /* 0x000fca0000000800 */
.L_x_12:
[----:B------:R-:W-:-:S13]  /*1170*/  LOP3.LUT P0, RZ, R4, 0xff, RZ, 0xc0, !PT ;  /* 0x000000ff04ff7812 */ /* 0x000fda000780c0ff */
[----:B------:R-:W-:Y:S05]  /*1180*/  @!P0 EXIT ;  /* 0x000000000000894d */ /* 0x000fea0003800000 */
[----:B------:R-:W-:Y:S01]  /*1190*/  ULDC UR4, c[0x0][0x28c] ;  /* 0x0000a30000047ab9 */ /* 0x000fe20000000800 */
[----:B------:R-:W-:Y:S02]  /*11a0*/  ULOP3.LUT UR23, UR13, 0x1, URZ, 0xfc, !UPT ;  /* 0x000000010d177892 */ /* 0x000fe4000f8efc3f */
[----:B------:R-:W-:-:S04]  /*11b0*/  UIADD3 UR4, UR4, 0x1f, URZ ;  /* 0x0000001f04047890 */ /* 0x000fc8000fffe03f */
[----:B------:R-:W-:-:S04]  /*11c0*/  USHF.R.S32.HI UR5, URZ, 0x1f, UR4 ;  /* 0x0000001f3f057899 */ /* 0x000fc80008011404 */
[----:B------:R-:W-:-:S03]  /*11d0*/  ULEA.HI UR5, UR5, UR4, URZ, 0x5 ;  /* 0x0000000405057291 */ /* 0x000fc6000f8f283f */
[----:B------:R-:W-:Y:S01]  /*11e0*/  UMOV UR4, URZ ;  /* 0x0000003f00047c82 */ /* 0x000fe20008000000 */
[----:B------:R-:W-:-:S03]  /*11f0*/  USHF.R.S32.HI UR12, URZ, 0x5, UR5 ;  /* 0x000000053f0c7899 */ /* 0x000fc60008011405 */
[----:B------:R-:W-:-:S09]  /*1200*/  UMOV UR5, URZ ;  /* 0x0000003f00057c82 */ /* 0x000fd20008000000 */
.L_x_294:
[----:B0-----:R-:W0:Y:S01]  /*1210*/  S2R R0, SR_TID.X ;  /* 0x0000000000007919 */ /* 0x001e220000002100 */
[----:B-1----:R-:W1:Y:S01]  /*1220*/  S2UR UR11, SR_CgaCtaId ;  /* 0x00000000000b79c3 */ /* 0x002e620000008800 */
[----:B------:R-:W-:Y:S01]  /*1230*/  UMOV UR14, 0x400 ;  /* 0x00000400000e7882 */ /* 0x000fe20000000000 */
[----:B------:R-:W-:Y:S01]  /*1240*/  UMOV UR6, URZ ;  /* 0x0000003f00067c82 */ /* 0x000fe20008000000 */
[----:B------:R-:W-:Y:S01]  /*1250*/  STL [R1+0x74], RZ ;  /* 0x000074ff01007387 */ /* 0x000fe20000100800 */
[----:B------:R-:W-:Y:S01]  /*1260*/  UMOV UR7, URZ ;  /* 0x0000003f00077c82 */ /* 0x000fe20008000000 */
[----:B------:R-:W-:Y:S01]  /*1270*/  UMOV UR8, URZ ;  /* 0x0000003f00087c82 */ /* 0x000fe20008000000 */
[----:B------:R-:W-:Y:S01]  /*1280*/  UMOV UR16, UR5 ;  /* 0x0000000500107c82 */ /* 0x000fe20008000000 */
[----:B------:R-:W-:Y:S01]  /*1290*/  STL [R1+0x70], RZ ;  /* 0x000070ff01007387 */ /* 0x000fe20000100800 */
[----:B--2---:R-:W2:Y:S01]  /*12a0*/  LDC R2, c[0x0][0x28c] ;  /* 0x0000a300ff027b82 */ /* 0x004ea20000000800 */
[----:B------:R-:W-:-:S02]  /*12b0*/  CS2R R4, SRZ ;  /* 0x0000000000047805 */ /* 0x000fc4000001ff00 */
[----:B------:R-:W-:Y:S01]  /*12c0*/  CS2R R6, SRZ ;  /* 0x0000000000067805 */ /* 0x000fe2000001ff00 */
[----:B------:R-:W-:Y:S01]  /*12d0*/  STL [R1+0x6c], RZ ;  /* 0x00006cff01007387 */ /* 0x000fe20000100800 */
[----:B------:R-:W-:Y:S02]  /*12e0*/  CS2R R8, SRZ ;  /* 0x0000000000087805 */ /* 0x000fe4000001ff00 */
[----:B------:R-:W-:Y:S02]  /*12f0*/  CS2R R10, SRZ ;  /* 0x00000000000a7805 */ /* 0x000fe4000001ff00 */
[----:B------:R-:W-:Y:S01]  /*1300*/  CS2R R12, SRZ ;  /* 0x00000000000c7805 */ /* 0x000fe2000001ff00 */
[----:B------:R-:W-:Y:S01]  /*1310*/  STL [R1+0x68], RZ ;  /* 0x000068ff01007387 */ /* 0x000fe20000100800 */
[----:B------:R-:W-:Y:S02]  /*1320*/  CS2R R14, SRZ ;  /* 0x00000000000e7805 */ /* 0x000fe4000001ff00 */
[----:B------:R-:W-:-:S02]  /*1330*/  CS2R R16, SRZ ;  /* 0x0000000000107805 */ /* 0x000fc4000001ff00 */
[----:B------:R-:W-:Y:S01]  /*1340*/  CS2R R18, SRZ ;  /* 0x0000000000127805 */ /* 0x000fe2000001ff00 */
[----:B------:R-:W-:Y:S01]  /*1350*/  STL [R1+0x64], RZ ;  /* 0x000064ff01007387 */ /* 0x000fe20000100800 */
[----:B------:R-:W-:Y:S02]  /*1360*/  CS2R R20, SRZ ;  /* 0x0000000000147805 */ /* 0x000fe4000001ff00 */
[----:B------:R-:W-:Y:S02]  /*1370*/  CS2R R22, SRZ ;  /* 0x0000000000167805 */ /* 0x000fe4000001ff00 */
[----:B------:R-:W-:Y:S01]  /*1380*/  CS2R R152, SRZ ;  /* 0x0000000000987805 */ /* 0x000fe2000001ff00 */
[----:B------:R-:W-:Y:S01]  /*1390*/  STL [R1+0x60], RZ ;  /* 0x000060ff01007387 */ /* 0x000fe20000100800 */
[----:B-1----:R-:W-:Y:S01]  /*13a0*/  ULEA UR14, UR11, UR14, 0x18 ;  /* 0x0000000e0b0e7291 */ /* 0x002fe2000f8ec03f */
[----:B------:R-:W-:Y:S02]  /*13b0*/  CS2R R154, SRZ ;  /* 0x00000000009a7805 */ /* 0x000fe4000001ff00 */
[----:B------:R-:W-:Y:S01]  /*13c0*/  CS2R R156, SRZ ;  /* 0x00000000009c7805 */ /* 0x000fe2000001ff00 */
[----:B------:R-:W-:Y:S01]  /*13d0*/  STL [R1+0x5c], RZ ;  /* 0x00005cff01007387 */ /* 0x000fe20000100800 */
[----:B------:R-:W-:-:S02]  /*13e0*/  CS2R R158, SRZ ;  /* 0x00000000009e7805 */ /* 0x000fc4000001ff00 */
[----:B------:R-:W-:Y:S02]  /*13f0*/  CS2R R160, SRZ ;  /* 0x0000000000a07805 */ /* 0x000fe4000001ff00 */
[----:B------:R-:W-:Y:S02]  /*1400*/  CS2R R162, SRZ ;  /* 0x0000000000a27805 */ /* 0x000fe4000001ff00 */
[----:B0-----:R-:W-:Y:S01]  /*1410*/  LOP3.LUT R0, R0, 0x80, RZ, 0xc0, !PT ;  /* 0x0000008000007812 */ /* 0x001fe200078ec0ff */
[----:B------:R-:W-:Y:S01]  /*1420*/  STL [R1+0x58], RZ ;  /* 0x000058ff01007387 */ /* 0x000fe20000100800 */
[----:B--2---:R-:W-:Y:S02]  /*1430*/  ISETP.GE.AND P0, PT, R2, 0x1, PT ;  /* 0x000000010200780c */ /* 0x004fe40003f06270 */
[----:B------:R-:W-:Y:S02]  /*1440*/  CS2R R2, SRZ ;  /* 0x0000000000027805 */ /* 0x000fe4000001ff00 */
[----:B------:R-:W-:Y:S01]  /*1450*/  SHF.R.U32.HI R0, RZ, 0x7, R0 ;  /* 0x00000007ff007819 */ /* 0x000fe20000011600 */
[----:B------:R-:W-:Y:S01]  /*1460*/  STL [R1+0x54], RZ ;  /* 0x000054ff01007387 */ /* 0x000fe20000100800 */
[----:B------:R-:W-:-:S02]  /*1470*/  CS2R R164, SRZ ;  /* 0x0000000000a47805 */ /* 0x000fc4000001ff00 */
[----:B------:R-:W-:Y:S02]  /*1480*/  CS2R R166, SRZ ;  /* 0x0000000000a67805 */ /* 0x000fe4000001ff00 */
[----:B------:R-:W-:Y:S01]  /*1490*/  CS2R R168, SRZ ;  /* 0x0000000000a87805 */ /* 0x000fe2000001ff00 */
[----:B------:R-:W-:Y:S01]  /*14a0*/  STL [R1+0x50], RZ ;  /* 0x000050ff01007387 */ /* 0x000fe20000100800 */
[----:B------:R-:W-:Y:S02]  /*14b0*/  CS2R R170, SRZ ;  /* 0x0000000000aa7805 */ /* 0x000fe4000001ff00 */
[----:B------:R-:W-:Y:S02]  /*14c0*/  CS2R R172, SRZ ;  /* 0x0000000000ac7805 */ /* 0x000fe4000001ff00 */
[----:B------:R-:W-:Y:S01]  /*14d0*/  CS2R R174, SRZ ;  /* 0x0000000000ae7805 */ /* 0x000fe2000001ff00 */
[----:B------:R-:W0:Y:S01]  /*14e0*/  SHFL.IDX PT, R0, R0, RZ, 0x1f ;  /* 0x00001fff00007589 */ /* 0x000e2200000e0000 */
[----:B------:R-:W-:-:S02]  /*14f0*/  CS2R R176, SRZ ;  /* 0x0000000000b07805 */ /* 0x000fc4000001ff00 */
[----:B------:R-:W-:Y:S02]  /*1500*/  CS2R R178, SRZ ;  /* 0x0000000000b27805 */ /* 0x000fe4000001ff00 */
[----:B------:R-:W-:Y:S01]  /*1510*/  CS2R R180, SRZ ;  /* 0x0000000000b47805 */ /* 0x000fe2000001ff00 */
[----:B------:R1:W-:Y:S01]  /*1520*/  STL [R1+0x4c], RZ ;  /* 0x00004cff01007387 */ /* 0x0003e20000100800 */
[----:B------:R-:W-:Y:S02]  /*1530*/  CS2R R182, SRZ ;  /* 0x0000000000b67805 */ /* 0x000fe4000001ff00 */
[----:B------:R-:W-:Y:S02]  /*1540*/  CS2R R184, SRZ ;  /* 0x0000000000b87805 */ /* 0x000fe4000001ff00 */
[----:B------:R-:W-:Y:S01]  /*1550*/  CS2R R186, SRZ ;  /* 0x0000000000ba7805 */ /* 0x000fe2000001ff00 */
[----:B------:R1:W-:Y:S01]  /*1560*/  STL [R1+0x48], RZ ;  /* 0x000048ff01007387 */ /* 0x0003e20000100800 */
        /* <DEDUP_REMOVED lines=14> */
[----:B------:R-:W-:Y:S02]  /*1650*/  CS2R R210, SRZ ;  /* 0x0000000000d27805 */ /* 0x000fe4000001ff00 */
[----:B0-----:R-:W-:Y:S01]  /*1660*/  R2UR UR9, R0 ;  /* 0x00000000000972ca */ /* 0x001fe200000e0000 */
[----:B------:R1:W-:Y:S01]  /*1670*/  STL [R1+0x38], RZ ;  /* 0x000038ff01007387 */ /* 0x0003e20000100800 */
[----:B------:R-:W-:Y:S01]  /*1680*/  IMAD.MOV.U32 R0, RZ, RZ, RZ ;  /* 0x000000ffff007224 */ /* 0x000fe200078e00ff */
[----:B------:R-:W-:-:S02]  /*1690*/  CS2R R212, SRZ ;  /* 0x0000000000d47805 */ /* 0x000fc4000001ff00 */
[----:B------:R-:W-:Y:S01]  /*16a0*/  CS2R R214, SRZ ;  /* 0x0000000000d67805 */ /* 0x000fe2000001ff00 */
[----:B------:R1:W-:Y:S01]  /*16b0*/  STL [R1+0x34], RZ ;  /* 0x000034ff01007387 */ /* 0x0003e20000100800 */
[----:B------:R-:W-:Y:S02]  /*16c0*/  CS2R R216, SRZ ;  /* 0x0000000000d87805 */ /* 0x000fe4000001ff00 */
[----:B------:R-:W-:Y:S02]  /*16d0*/  CS2R R218, SRZ ;  /* 0x0000000000da7805 */ /* 0x000fe4000001ff00 */
[----:B------:R-:W-:Y:S01]  /*16e0*/  CS2R R220, SRZ ;  /* 0x0000000000dc7805 */ /* 0x000fe2000001ff00 */
[----:B------:R1:W-:Y:S01]  /*16f0*/  STL [R1+0x30], RZ ;  /* 0x000030ff01007387 */ /* 0x0003e20000100800 */
[----:B------:R-:W-:Y:S02]  /*1700*/  CS2R R222, SRZ ;  /* 0x0000000000de7805 */ /* 0x000fe4000001ff00 */
[----:B------:R-:W-:Y:S01]  /*1710*/  CS2R R224, SRZ ;  /* 0x0000000000e07805 */ /* 0x000fe2000001ff00 */
[----:B------:R-:W-:Y:S01]  /*1720*/  IMAD.MOV.U32 R226, RZ, RZ, RZ ;  /* 0x000000ffffe27224 */ /* 0x000fe200078e00ff */
[----:B------:R1:W-:Y:S01]  /*1730*/  STL [R1+0x2c], RZ ;  /* 0x00002cff01007387 */ /* 0x0003e20000100800 */
[----:B------:R-:W-:Y:S01]  /*1740*/  ULEA.HI UR10, UR9, UR9, URZ, 0x1 ;  /* 0x00000009090a7291 */ /* 0x000fe2000f8f083f */
[----:B------:R-:W-:Y:S01]  /*1750*/  IMAD.U32 R227, RZ, RZ, UR4 ;  /* 0x00000004ffe37e24 */ /* 0x000fe2000f8e00ff */
[----:B------:R-:W-:Y:S01]  /*1760*/  CS2R R24, SRZ ;  /* 0x0000000000187805 */ /* 0x000fe2000001ff00 */
[----:B------:R1:W-:Y:S01]  /*1770*/  STL [R1+0x28], RZ ;  /* 0x000028ff01007387 */ /* 0x0003e20000100800 */
[----:B------:R-:W-:Y:S01]  /*1780*/  ULOP3.LUT UR10, UR10, 0x1ffffe, URZ, 0xc0, !UPT ;  /* 0x001ffffe0a0a7892 */ /* 0x000fe2000f8ec03f */
[----:B------:R-:W-:-:S02]  /*1790*/  CS2R R26, SRZ ;  /* 0x00000000001a7805 */ /* 0x000fc4000001ff00 */
[----:B------:R-:W-:Y:S01]  /*17a0*/  CS2R R28, SRZ ;  /* 0x00000000001c7805 */ /* 0x000fe2000001ff00 */
[----:B------:R1:W-:Y:S01]  /*17b0*/  STL [R1+0x24], RZ ;  /* 0x000024ff01007387 */ /* 0x0003e20000100800 */
[----:B------:R-:W-:Y:S01]  /*17c0*/  UIADD3 UR10, UR9, -UR10, URZ ;  /* 0x8000000a090a7290 */ /* 0x000fe2000fffe03f */
[----:B---34-:R-:W-:Y:S02]  /*17d0*/  CS2R R30, SRZ ;  /* 0x00000000001e7805 */ /* 0x018fe4000001ff00 */
[----:B------:R-:W-:Y:S01]  /*17e0*/  CS2R R32, SRZ ;  /* 0x0000000000207805 */ /* 0x000fe2000001ff00 */
[----:B------:R1:W-:Y:S01]  /*17f0*/  STL [R1+0x20], RZ ;  /* 0x000020ff01007387 */ /* 0x0003e20000100800 */
[----:B------:R-:W-:Y:S01]  /*1800*/  ULEA UR10, UR10, UR14, 0xb ;  /* 0x0000000e0a0a7291 */ /* 0x000fe2000f8e583f */
[----:B------:R-:W-:Y:S02]  /*1810*/  CS2R R34, SRZ ;  /* 0x0000000000227805 */ /* 0x000fe4000001ff00 */
[----:B------:R-:W-:Y:S01]  /*1820*/  CS2R R36, SRZ ;  /* 0x0000000000247805 */ /* 0x000fe2000001ff00 */
[----:B------:R1:W-:Y:S01]  /*1830*/  STL [R1+0x1c], RZ ;  /* 0x00001cff01007387 */ /* 0x0003e20000100800 */
[----:B------:R-:W-:Y:S01]  /*1840*/  UIADD3 UR10, UR10, 0x200, URZ ;  /* 0x000002000a0a7890 */ /* 0x000fe2000fffe03f */
[----:B------:R-:W-:-:S02]  /*1850*/  CS2R R38, SRZ ;  /* 0x0000000000267805 */ /* 0x000fc4000001ff00 */
[----:B------:R-:W-:Y:S01]  /*1860*/  CS2R R40, SRZ ;  /* 0x0000000000287805 */ /* 0x000fe2000001ff00 */
[----:B------:R1:W-:Y:S01]  /*1870*/  STL [R1+0x18], RZ ;  /* 0x000018ff01007387 */ /* 0x0003e20000100800 */
[----:B------:R-:W-:Y:S01]  /*1880*/  USHF.R.U32.HI UR10, URZ, 0x4, UR10 ;  /* 0x000000043f0a7899 */ /* 0x000fe2000801160a */
[----:B------:R-:W-:Y:S02]  /*1890*/  CS2R R42, SRZ ;  /* 0x00000000002a7805 */ /* 0x000fe4000001ff00 */
[----:B------:R-:W-:Y:S01]  /*18a0*/  CS2R R44, SRZ ;  /* 0x00000000002c7805 */ /* 0x000fe2000001ff00 */
[----:B------:R1:W-:Y:S01]  /*18b0*/  STL [R1+0x14], RZ ;  /* 0x000014ff01007387 */ /* 0x0003e20000100800 */
[----:B------:R-:W-:Y:S01]  /*18c0*/  ULOP3.LUT UR15, UR10, 0x3fff, URZ, 0xc0, !UPT ;  /* 0x00003fff0a0f7892 */ /* 0x000fe2000f8ec03f */
        /* <DEDUP_REMOVED lines=18> */
[----:B------:R1:W-:Y:S01]  /*19f0*/  STL [R1], RZ ;  /* 0x000000ff01007387 */ /* 0x0003e20000100800 */
[----:B------:R-:W-:-:S02]  /*1a00*/  CS2R R74, SRZ ;  /* 0x00000000004a7805 */ /* 0x000fc4000001ff00 */
[----:B------:R-:W-:Y:S02]  /*1a10*/  CS2R R76, SRZ ;  /* 0x00000000004c7805 */ /* 0x000fe4000001ff00 */
[----:B------:R-:W-:Y:S02]  /*1a20*/  CS2R R78, SRZ ;  /* 0x00000000004e7805 */ /* 0x000fe4000001ff00 */
[----:B------:R-:W-:Y:S02]  /*1a30*/  CS2R R80, SRZ ;  /* 0x0000000000507805 */ /* 0x000fe4000001ff00 */
[----:B------:R-:W-:Y:S02]  /*1a40*/  CS2R R82, SRZ ;  /* 0x0000000000527805 */ /* 0x000fe4000001ff00 */
[----:B------:R-:W-:Y:S02]  /*1a50*/  CS2R R84, SRZ ;  /* 0x0000000000547805 */ /* 0x000fe4000001ff00 */
        /* <DEDUP_REMOVED lines=32> */
[----:B------:R-:W-:Y:S01]  /*1c60*/  CS2R R150, SRZ ;  /* 0x0000000000967805 */ /* 0x000fe2000001ff00 */
[----:B-1----:R-:W-:Y:S06]  /*1c70*/  @!P0 BRA `(.L_x_14) ;  /* 0x0000001000548947 */ /* 0x002fec0003800000 */
[----:B------:R-:W-:-:S06]  /*1c80*/  UISETP.NE.AND UP0, UPT, UR23, 0x3, UPT ;  /* 0x000000031700788c */ /* 0x000fcc000bf05270 */
[----:B------:R-:W-:-:S13]  /*1c90*/  PLOP3.LUT P1, PT, PT, PT, UP0, 0x80, 0x0 ;  /* 0x000000000000781c */ /* 0x000fda0003f2f008 */
[----:B------:R-:W-:Y:S05]  /*1ca0*/  @!P1 BRA `(.L_x_15) ;  /* 0x0000000000049947 */ /* 0x000fea0003800000 */
[----:B------:R-:W-:Y:S01]  /*1cb0*/  BPT.TRAP 0x1 ;  /* 0x000000040000795c */ /* 0x000fe20000300000 */
.L_x_15:
[----:B------:R-:W-:Y:S01]  /*1cc0*/  ULEA UR6, UR5, UR14, 0x3 ;  /* 0x0000000e05067291 */ /* 0x000fe2000f8e183f */
[----:B------:R-:W-:-:S05]  /*1cd0*/  IMAD.U32 R0, RZ, RZ, UR4 ;  /* 0x00000004ff007e24 */ /* 0x000fca000f8e00ff */
[----:B------:R-:W-:-:S04]  /*1ce0*/  SHF.L.U32 R0, R0, 0x1f, RZ ;  /* 0x0000001f00007819 */ /* 0x000fc800000006ff */
[----:B------:R0:W1:Y:S01]  /*1cf0*/  SYNCS.PHASECHK.TRANS64.TRYWAIT P0, [UR6], R0 ;  /* 0x00000000ff0075a7 */ /* 0x0000620008000146 */
[----:B------:R-:W-:Y:S05]  /*1d00*/  @!P1 BRA `(.L_x_16) ;  /* 0x0000000000049947 */ /* 0x000fea0003800000 */
[----:B------:R-:W-:Y:S01]  /*1d10*/  BPT.TRAP 0x1 ;  /* 0x000000040000795c */ /* 0x000fe20000300000 */
.L_x_16:
[----:B-1----:R-:W-:Y:S05]  /*1d20*/  @P0 BRA `(.L_x_17) ;  /* 0x0000000000080947 */ /* 0x002fea0003800000 */
[----:B------:R-:W1:Y:S02]  /*1d30*/  SYNCS.PHASECHK.TRANS64.TRYWAIT P0, [UR6], R0 ;  /* 0x00000000ff0075a7 */ /* 0x000e640008000146 */
[----:B-1----:R-:W-:Y:S05]  /*1d40*/  @!P0 BRA `(.L_x_18) ;  /* 0x000000e800d08947 */ /* 0x002fea0003800000 */
.L_x_17:
[----:B------:R2:W-:Y:S01]  /*1d50*/  STL [R1+0x74], RZ ;  /* 0x000074ff01007387 */ /* 0x0005e20000100800 */
[----:B------:R-:W-:Y:S01]  /*1d60*/  UIADD3 UR6, UR14, 0x12200, URZ ;  /* 0x000122000e067890 */ /* 0x000fe2000fffe03f */
[----:B------:R-:W-:Y:S01]  /*1d70*/  WARPGROUP.ARRIVE ;  /* 0x00000000000079c5 */ /* 0x000fe20000000000 */
[----:B------:R-:W-:Y:S01]  /*1d80*/  ULDC UR7, c[0x0][0x50c] ;  /* 0x0001430000077ab9 */ /* 0x000fe20000000800 */
[----:B------:R2:W-:Y:S01]  /*1d90*/  STL [R1+0x70], RZ ;  /* 0x000070ff01007387 */ /* 0x0005e20000100800 */
[----:B------:R-:W-:Y:S01]  /*1da0*/  UISETP.NE.AND UP0, UPT, UR7, 0x1, UPT ;  /* 0x000000010700788c */ /* 0x000fe2000bf05270 */
[----:B01----:R-:W-:Y:S01]  /*1db0*/  IMAD.MOV.U32 R0, RZ, RZ, RZ ;  /* 0x000000ffff007224 */ /* 0x003fe200078e00ff */
[----:B------:R-:W-:Y:S01]  /*1dc0*/  USHF.R.U32.HI UR6, URZ, 0x4, UR6 ;  /* 0x000000043f067899 */ /* 0x000fe20008011606 */
[----:B------:R2:W-:Y:S01]  /*1dd0*/  STL [R1+0x6c], RZ ;  /* 0x00006cff01007387 */ /* 0x0005e20000100800 */
[----:B------:R-:W-:Y:S01]  /*1de0*/  USEL UR7, URZ, 0x1, UP0 ;  /* 0x000000013f077887 */ /* 0x000fe20008000000 */
[----:B------:R-:W-:Y:S01]  /*1df0*/  CS2R R2, SRZ ;  /* 0x0000000000027805 */ /* 0x000fe2000001ff00 */
[----:B------:R-:W-:Y:S01]  /*1e00*/  ULOP3.LUT UR6, UR6, 0x3fff, URZ, 0xc0, !UPT ;  /* 0x00003fff06067892 */ /* 0x000fe2000f8ec03f */
[----:B------:R2:W-:Y:S01]  /*1e10*/  STL [R1+0x68], RZ ;  /* 0x000068ff01007387 */ /* 0x0005e20000100800 */
[----:B------:R-:W-:Y:S01]  /*1e20*/  ULOP3.LUT UR8, UR15, 0x10000, URZ, 0xfc, !UPT ;  /* 0x000100000f087892 */ /* 0x000fe2000f8efc3f */
[----:B------:R-:W-:Y:S01]  /*1e30*/  CS2R R4, SRZ ;  /* 0x0000000000047805 */ /* 0x000fe2000001ff00 */
[----:B------:R-:W-:Y:S01]  /*1e40*/  ULOP3.LUT UR6, UR6, 0x10000, URZ, 0xfc, !UPT ;  /* 0x0001000006067892 */ /* 0x000fe2000f8efc3f */
[----:B------:R2:W-:Y:S01]  /*1e50*/  STL [R1+0x64], RZ ;  /* 0x000064ff01007387 */ /* 0x0005e20000100800 */
[----:B------:R-:W-:Y:S01]  /*1e60*/  ISETP.NE.AND P0, PT, RZ, UR7, PT ;  /* 0x00000007ff007c0c */ /* 0x000fe2000bf05270 */
[----:B------:R-:W-:Y:S01]  /*1e70*/  ULEA UR8, UR5, UR8, 0x8 ;  /* 0x0000000805087291 */ /* 0x000fe2000f8e403f */
[----:B------:R-:W-:Y:S01]  /*1e80*/  CS2R R6, SRZ ;  /* 0x0000000000067805 */ /* 0x000fe2000001ff00 */
[----:B------:R2:W-:Y:S01]  /*1e90*/  STL [R1+0x60], RZ ;  /* 0x000060ff01007387 */ /* 0x0005e20000100800 */
[----:B------:R-:W-:Y:S01]  /*1ea0*/  ULEA UR10, UR5, UR6, 0x9 ;  /* 0x00000006050a7291 */ /* 0x000fe2000f8e483f */
[----:B------:R-:W-:Y:S01]  /*1eb0*/  CS2R R8, SRZ ;  /* 0x0000000000087805 */ /* 0x000fe2000001ff00 */
[----:B------:R-:W-:Y:S01]  /*1ec0*/  UMOV UR9, 0xc0000010 ;  /* 0xc000001000097882 */ /* 0x000fe20000000000 */
[----:B------:R2:W-:Y:S01]  /*1ed0*/  STL [R1+0x5c], RZ ;  /* 0x00005cff01007387 */ /* 0x0005e20000100800 */
[----:B------:R-:W-:Y:S01]  /*1ee0*/  UMOV UR11, 0xc0000010 ;  /* 0xc0000010000b7882 */ /* 0x000fe20000000000 */
[----:B------:R-:W-:Y:S01]  /*1ef0*/  UMOV UR6, 0x1 ;  /* 0x0000000100067882 */ /* 0x000fe20000000000 */
[----:B------:R-:W-:Y:S01]  /*1f00*/  CS2R R10, SRZ ;  /* 0x00000000000a7805 */ /* 0x000fe2000001ff00 */
[----:B------:R2:W-:Y:S01]  /*1f10*/  STL [R1+0x58], RZ ;  /* 0x000058ff01007387 */ /* 0x0005e20000100800 */
[----:B------:R-:W-:Y:S01]  /*1f20*/  CS2R R12, SRZ ;  /* 0x00000000000c7805 */ /* 0x000fe2000001ff00 */
[----:B------:R-:W-:Y:S01]  /*1f30*/  QGMMA.64x256x32.F32.E4M3.E4M3 R24, gdesc[UR8], RZ, !UPT, gsb0 ;  /* 0x03e00000081879f3 */ /* 0x000fe2000c0008ff */
        /* <DEDUP_REMOVED lines=55> */
[----:B------:R-:W-:Y:S01]  /*22b0*/  CS2R R224, SRZ ;  /* 0x0000000000e07805 */ /* 0x000fe2000001ff00 */
[----:B------:R-:W-:Y:S01]  /*22c0*/  IMAD.MOV.U32 R226, RZ, RZ, RZ ;  /* 0x000000ffffe27224 */ /* 0x000fe200078e00ff */
[----:B------:R2:W-:Y:S04]  /*22d0*/  STL [R1+0x1c], RZ ;  /* 0x00001cff01007387 */ /* 0x0005e80000100800 */
[----:B------:R2:W-:Y:S04]  /*22e0*/  STL [R1+0x18], RZ ;  /* 0x000018ff01007387 */ /* 0x0005e80000100800 */
[----:B------:R2:W-:Y:S04]  /*22f0*/  STL [R1+0x14], RZ ;  /* 0x000014ff01007387 */ /* 0x0005e80000100800 */
[----:B------:R2:W-:Y:S04]  /*2300*/  STL [R1+0x10], RZ ;  /* 0x000010ff01007387 */ /* 0x0005e80000100800 */
[----:B------:R2:W-:Y:S04]  /*2310*/  STL [R1+0xc], RZ ;  /* 0x00000cff01007387 */ /* 0x0005e80000100800 */
[----:B------:R2:W-:Y:S04]  /*2320*/  STL [R1+0x8], RZ ;  /* 0x000008ff01007387 */ /* 0x0005e80000100800 */
[----:B------:R2:W-:Y:S04]  /*2330*/  STL [R1+0x4], RZ ;  /* 0x000004ff01007387 */ /* 0x0005e80000100800 */
[----:B------:R2:W-:Y:S01]  /*2340*/  STL [R1], RZ ;  /* 0x000000ff01007387 */ /* 0x0005e20000100800 */
[----:B------:R-:W-:Y:S05]  /*2350*/  @!P0 BRA `(.L_x_19) ;  /* 0x0000000800808947 */ /* 0x000fea0003800000 */
[----:B------:R-:W-:Y:S02]  /*2360*/  WARPGROUP.DEPBAR.LE gsb0, 0x0 ;  /* 0x00008000000079c5 */ /* 0x000fe40000010000 */
[----:B------:R-:W-:-:S01]  /*2370*/  FADD R227, RZ, R122 ;  /* 0x0000007affe37221 */ /* 0x000fc20000000000 */
[----:B------:R-:W-:Y:S01]  /*2380*/  FADD R226, RZ, R24 ;  /* 0x00000018ffe27221 */ /* 0x000fe20000000000 */
[----:B------:R-:W-:-:S01]  /*2390*/  FADD R225, RZ, R25 ;  /* 0x00000019ffe17221 */ /* 0x000fc20000000000 */
[----:B------:R-:W-:Y:S01]  /*23a0*/  FADD R224, RZ, R26 ;  /* 0x0000001affe07221 */ /* 0x000fe20000000000 */
[----:B------:R-:W-:-:S01]  /*23b0*/  FADD R223, RZ, R27 ;  /* 0x0000001bffdf7221 */ /* 0x000fc20000000000 */
[----:B------:R0:W-:Y:S01]  /*23c0*/  STL [R1], R227 ;  /* 0x000000e301007387 */ /* 0x0001e20000100800 */
[----:B------:R-:W-:-:S01]  /*23d0*/  FADD R222, RZ, R28 ;  /* 0x0000001cffde7221 */ /* 0x000fc20000000000 */
[----:B------:R-:W-:Y:S01]  /*23e0*/  FADD R221, RZ, R29 ;  /* 0x0000001dffdd7221 */ /* 0x000fe20000000000 */
[----:B------:R-:W-:-:S01]  /*23f0*/  FADD R220, RZ, R30 ;  /* 0x0000001effdc7221 */ /* 0x000fc20000000000 */
[----:B------:R-:W-:Y:S01]  /*2400*/  FADD R219, RZ, R31 ;  /* 0x0000001fffdb7221 */ /* 0x000fe20000000000 */
[----:B------:R-:W-:-:S01]  /*2410*/  FADD R218, RZ, R32 ;  /* 0x00000020ffda7221 */ /* 0x000fc20000000000 */
[----:B------:R-:W-:Y:S01]  /*2420*/  FADD R217, RZ, R33 ;  /* 0x00000021ffd97221 */ /* 0x000fe20000000000 */
[----:B------:R-:W-:-:S01]  /*2430*/  FADD R216, RZ, R34 ;  /* 0x00000022ffd87221 */ /* 0x000fc20000000000 */
[----:B------:R-:W-:Y:S01]  /*2440*/  FADD R215, RZ, R35 ;  /* 0x00000023ffd77221 */ /* 0x000fe20000000000 */
[----:B------:R-:W-:-:S01]  /*2450*/  FADD R214, RZ, R36 ;  /* 0x00000024ffd67221 */ /* 0x000fc20000000000 */
[----:B0-----:R-:W-:Y:S01]  /*2460*/  FADD R227, RZ, R123 ;  /* 0x0000007bffe37221 */ /* 0x001fe20000000000 */
[----:B------:R-:W-:-:S01]  /*2470*/  FADD R213, RZ, R37 ;  /* 0x00000025ffd57221 */ /* 0x000fc20000000000 */
[----:B------:R-:W-:Y:S01]  /*2480*/  FADD R212, RZ, R38 ;  /* 0x00000026ffd47221 */ /* 0x000fe20000000000 */
[----:B------:R-:W-:-:S01]  /*2490*/  FADD R211, RZ, R39 ;  /* 0x00000027ffd37221 */ /* 0x000fc20000000000 */
[----:B------:R-:W-:Y:S01]  /*24a0*/  FADD R210, RZ, R40 ;  /* 0x00000028ffd27221 */ /* 0x000fe20000000000 */
[----:B------:R0:W-:Y:S01]  /*24b0*/  STL [R1+0x4], R227 ;  /* 0x000004e301007387 */ /* 0x0001e20000100800 */
        /* <DEDUP_REMOVED lines=93> */
[----:B------:R-:W-:Y:S01]  /*2a90*/  UMOV UR6, URZ ;  /* 0x0000003f00067c82 */ /* 0x000fe20008000000 */
[----:B0-----:R-:W-:-:S05]  /*2aa0*/  FADD R227, RZ, R130 ;  /* 0x00000082ffe37221 */ /* 0x001fca0000000000 */
[----:B------:R0:W-:Y:S02]  /*2ab0*/  STL [R1+0x20], R227 ;  /* 0x000020e301007387 */ /* 0x0001e40000100800 */
        /* <DEDUP_REMOVED lines=42> */
.L_x_19:
[----:B------:R-:W-:-:S04]  /*2d60*/  UIADD3 UR16, UR5, 0x1, URZ ;  /* 0x0000000105107890 */ /* 0x000fc8000fffe03f */
[----:B------:R-:W-:-:S04]  /*2d70*/  UISETP.NE.AND UP0, UPT, UR16, 0x12, UPT ;  /* 0x000000121000788c */ /* 0x000fc8000bf05270 */
[----:B------:R-:W-:Y:S02]  /*2d80*/  USEL UR8, URZ, 0x1, UP0 ;  /* 0x000000013f087887 */ /* 0x000fe40008000000 */
[----:B------:R-:W-:Y:S02]  /*2d90*/  USEL UR16, UR16, URZ, UP0 ;  /* 0x0000003f10107287 */ /* 0x000fe40008000000 */
[----:B------:R-:W-:-:S06]  /*2da0*/  ULOP3.LUT UR8, UR4, UR8, URZ, 0x3c, !UPT ;  /* 0x0000000804087292 */ /* 0x000fcc000f8e3c3f */
[----:B0-----:R-:W-:Y:S01]  /*2db0*/  IMAD.U32 R227, RZ, RZ, UR8 ;  /* 0x00000008ffe37e24 */ /* 0x001fe2000f8e00ff */
[----:B------:R-:W-:-:S06]  /*2dc0*/  UMOV UR8, 0x1 ;  /* 0x0000000100087882 */ /* 0x000fcc0000000000 */
.L_x_14:
[----:B------:R-:W-:-:S04]  /*2dd0*/  UISETP.LT.AND UP0, UPT, UR12, 0x1, UPT ;  /* 0x000000010c00788c */ /* 0x000fc8000bf01270 */
[----:B------:R-:W-:-:S04]  /*2de0*/  USEL UR9, UR12, 0x1, UP0 ;  /* 0x000000010c097887 */ /* 0x000fc80008000000 */
[----:B------:R-:W-:-:S04]  /*2df0*/  UIADD3 UR9, UR12, -UR9, URZ ;  /* 0x800000090c097290 */ /* 0x000fc8000fffe03f */
[----:B------:R-:W-:-:S06]  /*2e00*/  UISETP.GE.AND UP0, UPT, UR9, 0x1, UPT ;  /* 0x000000010900788c */ /* 0x000fcc000bf06270 */
[----:B------:R-:W-:-:S13]  /*2e10*/  PLOP3.LUT P0, PT, PT, PT, UP0, 0x80, 0x0 ;  /* 0x000000000000781c */ /* 0x000fda0003f0f008 */
[----:B------:R-:W-:Y:S05]  /*2e20*/  @!P0 BRA `(.L_x_20) ;  /* 0x0000001000708947 */ /* 0x000fea0003800000 */
[----:B------:R-:W-:Y:S01]  /*2e30*/  IMAD.U32 R228, RZ, RZ, UR9 ;  /* 0x00000009ffe47e24 */ /* 0x000fe2000f8e00ff */
[----:B------:R-:W-:Y:S01]  /*2e40*/  UMOV UR17, UR5 ;  /* 0x0000000500117c82 */ /* 0x000fe20008000000 */
[----:B------:R-:W-:-:S05]  /*2e50*/  ULDC UR24, c[0x0][0x50c] ;  /* 0x0001430000187ab9 */ /* 0x000fca0000000800 */
.L_x_28:
[----:B------:R-:W-:-:S06]  /*2e60*/  UISETP.NE.AND UP0, UPT, UR23, 0x3, UPT ;  /* 0x000000031700788c */ /* 0x000fcc000bf05270 */
[----:B------:R-:W-:-:S13]  /*2e70*/  PLOP3.LUT P1, PT, PT, PT, UP0, 0x80, 0x0 ;  /* 0x000000000000781c */ /* 0x000fda0003f2f008 */
[----:B01----:R-:W-:Y:S05]  /*2e80*/  @!P1 BRA `(.L_x_21) ;  /* 0x0000000000049947 */ /* 0x003fea0003800000 */
[----:B------:R-:W-:Y:S01]  /*2e90*/  BPT.TRAP 0x1 ;  /* 0x000000040000795c */ /* 0x000fe20000300000 */
.L_x_21:
[----:B------:R-:W0:Y:S01]  /*2ea0*/  S2UR UR9, SR_CgaCtaId ;  /* 0x00000000000979c3 */ /* 0x000e220000008800 */
[----:B------:R-:W-:Y:S01]  /*2eb0*/  UMOV UR14, 0x400 ;  /* 0x00000400000e7882 */ /* 0x000fe20000000000 */
[----:B------:R-:W-:Y:S01]  /*2ec0*/  SHF.L.U32 R229, R227, 0x1f, RZ ;  /* 0x0000001fe3e57819 */ /* 0x000fe200000006ff */
[----:B0-----:R-:W-:-:S04]  /*2ed0*/  ULEA UR14, UR9, UR14, 0x18 ;  /* 0x0000000e090e7291 */ /* 0x001fc8000f8ec03f */
[----:B------:R-:W-:-:S09]  /*2ee0*/  ULEA UR9, UR16, UR14, 0x3 ;  /* 0x0000000e10097291 */ /* 0x000fd2000f8e183f */
[----:B------:R0:W1:Y:S01]  /*2ef0*/  SYNCS.PHASECHK.TRANS64.TRYWAIT P0, [UR9], R229 ;  /* 0x000000e5ff0075a7 */ /* 0x0000620008000149 */
[----:B------:R-:W-:Y:S05]  /*2f00*/  @!P1 BRA `(.L_x_22) ;  /* 0x0000000000049947 */ /* 0x000fea0003800000 */
[----:B------:R-:W-:Y:S01]  /*2f10*/  BPT.TRAP 0x1 ;  /* 0x000000040000795c */ /* 0x000fe20000300000 */
.L_x_22:
[----:B-1----:R-:W-:Y:S05]  /*2f20*/  @P0 BRA `(.L_x_23) ;  /* 0x0000000000080947 */ /* 0x002fea0003800000 */
[----:B------:R-:W1:Y:S02]  /*2f30*/  SYNCS.PHASECHK.TRANS64.TRYWAIT P0, [UR9], R229 ;  /* 0x000000e5ff0075a7 */ /* 0x000e640008000149 */
[----:B-1----:R-:W-:Y:S05]  /*2f40*/  @!P0 BRA `(.L_x_24) ;  /* 0x000000d800688947 */ /* 0x002fea0003800000 */
.L_x_23:
[----:B------:R-:W-:Y:S01]  /*2f50*/  UIADD3 UR9, UR14, 0x12200, URZ ;  /* 0x000122000e097890 */ /* 0x000fe2000fffe03f */
[----:B------:R-:W-:Y:S01]  /*2f60*/  WARPGROUP.ARRIVE ;  /* 0x00000000000079c5 */ /* 0x000fe20000000000 */
[----:B------:R-:W-:Y:S02]  /*2f70*/  UISETP.NE.AND UP0, UPT, UR7, URZ, UPT ;  /* 0x0000003f0700728c */ /* 0x000fe4000bf05270 */
[----:B------:R-:W-:Y:S02]  /*2f80*/  USHF.R.U32.HI UR9, URZ, 0x4, UR9 ;  /* 0x000000043f097899 */ /* 0x000fe40008011609 */
[----:B------:R-:W-:Y:S02]  /*2f90*/  USEL UR8, UR8, URZ, !UP0 ;  /* 0x0000003f08087287 */ /* 0x000fe4000c000000 */
[----:B------:R-:W-:Y:S02]  /*2fa0*/  ULOP3.LUT UR9, UR9, 0x3fff, URZ, 0xc0, !UPT ;  /* 0x00003fff09097892 */ /* 0x000fe4000f8ec03f */
[----:B------:R-:W-:-:S02]  /*2fb0*/  ULOP3.LUT UR7, UR15, 0x10000, URZ, 0xfc, !UPT ;  /* 0x000100000f077892 */ /* 0x000fc4000f8efc3f */
[----:B------:R-:W-:Y:S02]  /*2fc0*/  ULOP3.LUT UR9, UR9, 0x10000, URZ, 0xfc, !UPT ;  /* 0x0001000009097892 */ /* 0x000fe4000f8efc3f */
[----:B------:R-:W-:Y:S02]  /*2fd0*/  UISETP.NE.U32.AND UP0, UPT, UR8, URZ, UPT ;  /* 0x0000003f0800728c */ /* 0x000fe4000bf05070 */
[----:B------:R-:W-:Y:S02]  /*2fe0*/  ULEA UR8, UR16, UR7, 0x8 ;  /* 0x0000000710087291 */ /* 0x000fe4000f8e403f */
[----:B------:R-:W-:Y:S01]  /*2ff0*/  ULEA UR10, UR16, UR9, 0x9 ;  /* 0x00000009100a7291 */ /* 0x000fe2000f8e483f */
[----:B------:R-:W-:Y:S02]  /*3000*/  UMOV UR11, 0xc0000010 ;  /* 0xc0000010000b7882 */ /* 0x000fe40000000000 */
[----:B------:R-:W-:Y:S01]  /*3010*/  UMOV UR9, 0xc0000010 ;  /* 0xc000001000097882 */ /* 0x000fe20000000000 */
[----:B------:R-:W-:-:S05]  /*3020*/  UIADD3 UR6, UR6, 0x1, URZ ;  /* 0x0000000106067890 */ /* 0x000fca000fffe03f */
[----:B------:R-:W-:Y:S01]  /*3030*/  QGMMA.64x256x32.F32.E4M3.E4M3 R24, gdesc[UR8], R24, UP0, gsb0 ;  /* 0x03e00000081879f3 */ /* 0x000fe2000b800818 */
[----:B------:R-:W-:-:S04]  /*3040*/  UISETP.NE.AND UP0, UPT, UR6, UR24, UPT ;  /* 0x000000180600728c */ /* 0x000fc8000bf05270 */
[----:B------:R-:W-:-:S06]  /*3050*/  USEL UR7, URZ, 0x1, UP0 ;  /* 0x000000013f077887 */ /* 0x000fcc0008000000 */
[----:B------:R-:W-:Y:S01]  /*3060*/  ISETP.NE.AND P0, PT, RZ, UR7, PT ;  /* 0x00000007ff007c0c */ /* 0x000fe2000bf05270 */
[----:B------:R-:W-:-:S12]  /*3070*/  WARPGROUP.DEPBAR.LE gsb0, 0x1 ;  /* 0x00008000000079c5 */ /* 0x000fd80000010100 */
[----:B------:R-:W-:Y:S05]  /*3080*/  @!P0 BRA `(.L_x_25) ;  /* 0x0000000c00808947 */ /* 0x000fea0003800000 */
[----:B------:R-:W-:Y:S02]  /*3090*/  WARPGROUP.DEPBAR.LE gsb0, 0x0 ;  /* 0x00008000000079c5 */ /* 0x000fe40000010000 */
[----:B------:R-:W-:-:S01]  /*30a0*/  FADD R226, R24, R226 ;  /* 0x000000e218e27221 */ /* 0x000fc20000000000 */
[----:B------:R-:W-:Y:S01]  /*30b0*/  FADD R225, R25, R225 ;  /* 0x000000e119e17221 */ /* 0x000fe20000000000 */
[----:B------:R1:W-:Y:S01]  /*30c0*/  STL [R1+0x88], R227 ;  /* 0x000088e301007387 */ /* 0x0003e20000100800 */
[----:B------:R-:W-:-:S01]  /*30d0*/  FADD R224, R26, R224 ;  /* 0x000000e01ae07221 */ /* 0x000fc20000000000 */
[----:B------:R-:W-:Y:S01]  /*30e0*/  FADD R223, R27, R223 ;  /* 0x000000df1bdf7221 */ /* 0x000fe20000000000 */
[----:B------:R-:W-:-:S01]  /*30f0*/  FADD R222, R28, R222 ;  /* 0x000000de1cde7221 */ /* 0x000fc20000000000 */
[----:B------:R-:W-:Y:S01]  /*3100*/  FADD R221, R29, R221 ;  /* 0x000000dd1ddd7221 */ /* 0x000fe20000000000 */
[----:B-1----:R-:W3:Y:S04]  /*3110*/  LDL.LU R227, [R1+0x30] ;  /* 0x0000300001e37983 */ /* 0x002ee80000300800 */
[----:B------:R1:W-:Y:S01]  /*3120*/  STL [R1+0x8c], R226 ;  /* 0x00008ce201007387 */ /* 0x0003e20000100800 */
[----:B------:R-:W-:-:S01]  /*3130*/  FADD R220, R30, R220 ;  /* 0x000000dc1edc7221 */ /* 0x000fc20000000000 */
[----:B------:R-:W-:-:S02]  /*3140*/  FADD R219, R31, R219 ;  /* 0x000000db1fdb7221 */ /* 0x000fc40000000000 */
[----:B-1----:R-:W4:Y:S04]  /*3150*/  LDL.LU R226, [R1+0x2c] ;  /* 0x00002c0001e27983 */ /* 0x002f280000300800 */
[----:B------:R1:W-:Y:S01]  /*3160*/  STL [R1+0x90], R225 ;  /* 0x000090e101007387 */ /* 0x0003e20000100800 */
[----:B------:R-:W-:-:S03]  /*3170*/  FADD R218, R32, R218 ;  /* 0x000000da20da7221 */ /* 0x000fc60000000000 */
[----:B-1----:R-:W2:Y:S04]  /*3180*/  LDL.LU R225, [R1+0x28] ;  /* 0x0000280001e17983 */ /* 0x002ea80000300800 */
        /* <DEDUP_REMOVED lines=9> */
[----:B------:R1:W-:Y:S04]  /*3220*/  STL [R1+0xa0], R221 ;  /* 0x0000a0dd01007387 */ /* 0x0003e80000100800 */
        /* <DEDUP_REMOVED lines=12> */
[----:B-1----:R-:W2:Y:S01]  /*32f0*/  LDL.LU R215, [R1] ;  /* 0x0000000001d77983 */ /* 0x002ea20000300800 */
[----:B------:R-:W-:-:S01]  /*3300*/  FADD R214, R36, R214 ;  /* 0x000000d624d67221 */ /* 0x000fc20000000000 */
[----:B------:R-:W-:Y:S01]  /*3310*/  FADD R213, R37, R213 ;  /* 0x000000d525d57221 */ /* 0x000fe20000000000 */
[----:B------:R-:W-:-:S01]  /*3320*/  FADD R212, R38, R212 ;  /* 0x000000d426d47221 */ /* 0x000fc20000000000 */
[----:B------:R-:W-:Y:S01]  /*3330*/  FADD R211, R39, R211 ;  /* 0x000000d327d37221 */ /* 0x000fe20000000000 */
[----:B------:R-:W-:-:S01]  /*3340*/  FADD R210, R40, R210 ;  /* 0x000000d228d27221 */ /* 0x000fc20000000000 */
[----:B------:R-:W-:Y:S01]  /*3350*/  STL [R1+0xbc], R214 ;  /* 0x0000bcd601007387 */ /* 0x000fe20000100800 */
        /* <DEDUP_REMOVED lines=11> */
[----:B------:R1:W-:Y:S01]  /*3410*/  STL [R1+0xc8], R211 ;  /* 0x0000c8d301007387 */ /* 0x0003e20000100800 */
[----:B------:R-:W-:-:S01]  /*3420*/  FADD R200, R50, R200 ;  /* 0x000000c832c87221 */ /* 0x000fc20000000000 */
[----:B------:R-:W-:Y:S01]  /*3430*/  FADD R199, R51, R199 ;  /* 0x000000c733c77221 */ /* 0x000fe20000000000 */
        /* <DEDUP_REMOVED lines=69> */
[----:B-----5:R-:W-:Y:S01]  /*3890*/  FADD R0, R121, R0 ;  /* 0x0000000079007221 */ /* 0x020fe20000000000 */
[----:B---3--:R-:W-:-:S01]  /*38a0*/  FADD R227, R134, R227 ;  /* 0x000000e386e37221 */ /* 0x008fc20000000000 */
[----:B----4-:R-:W-:Y:S01]  /*38b0*/  FADD R226, R133, R226 ;  /* 0x000000e285e27221 */ /* 0x010fe20000000000 */
[----:B--2---:R-:W-:-:S01]  /*38c0*/  FADD R225, R132, R225 ;  /* 0x000000e184e17221 */ /* 0x004fc20000000000 */
        /* <DEDUP_REMOVED lines=9> */
[----:B------:R-:W-:-:S05]  /*3960*/  FADD R215, R122, R215 ;  /* 0x000000d77ad77221 */ /* 0x000fca0000000000 */
[----:B------:R2:W-:Y:S04]  /*3970*/  STL [R1], R215 ;  /* 0x000000d701007387 */ /* 0x0005e80000100800 */
[----:B------:R3:W-:Y:S04]  /*3980*/  STL [R1+0x4], R216 ;  /* 0x000004d801007387 */ /* 0x0007e80000100800 */
        /* <DEDUP_REMOVED lines=8> */
[----:B-1----:R-:W4:Y:S04]  /*3a10*/  LDL.LU R211, [R1+0x34] ;  /* 0x0000340001d37983 */ /* 0x002f280000300800 */
[----:B------:R1:W-:Y:S04]  /*3a20*/  STL [R1+0x28], R225 ;  /* 0x000028e101007387 */ /* 0x0003e80000100800 */
[----:B------:R-:W4:Y:S04]  /*3a30*/  LDL.LU R212, [R1+0x38] ;  /* 0x0000380001d47983 */ /* 0x000f280000300800 */
[----:B------:R1:W-:Y:S04]  /*3a40*/  STL [R1+0x2c], R226 ;  /* 0x00002ce201007387 */ /* 0x0003e80000100800 */
[----:B------:R-:W4:Y:S04]  /*3a50*/  LDL.LU R213, [R1+0x3c] ;  /* 0x00003c0001d57983 */ /* 0x000f280000300800 */
[----:B------:R1:W-:Y:S04]  /*3a60*/  STL [R1+0x30], R227 ;  /* 0x000030e301007387 */ /* 0x0003e80000100800 */
[----:B------:R-:W4:Y:S04]  /*3a70*/  LDL.LU R214, [R1+0x40] ;  /* 0x0000400001d67983 */ /* 0x000f280000300800 */
[----:B--2---:R-:W2:Y:S04]  /*3a80*/  LDL.LU R215, [R1+0x44] ;  /* 0x0000440001d77983 */ /* 0x004ea80000300800 */
[----:B---3--:R-:W3:Y:S04]  /*3a90*/  LDL.LU R216, [R1+0x48] ;  /* 0x0000480001d87983 */ /* 0x008ee80000300800 */
[----:B----4-:R-:W4:Y:S04]  /*3aa0*/  LDL.LU R217, [R1+0x4c] ;  /* 0x00004c0001d97983 */ /* 0x010f280000300800 */
[----:B0-----:R-:W4:Y:S04]  /*3ab0*/  LDL.LU R218, [R1+0x50] ;  /* 0x0000500001da7983 */ /* 0x001f280000300800 */
[----:B------:R-:W4:Y:S04]  /*3ac0*/  LDL.LU R219, [R1+0x54] ;  /* 0x0000540001db7983 */ /* 0x000f280000300800 */
[----:B------:R-:W4:Y:S04]  /*3ad0*/  LDL.LU R220, [R1+0x58] ;  /* 0x0000580001dc7983 */ /* 0x000f280000300800 */
[----:B------:R-:W4:Y:S04]  /*3ae0*/  LDL.LU R221, [R1+0x5c] ;  /* 0x00005c0001dd7983 */ /* 0x000f280000300800 */
[----:B------:R-:W4:Y:S04]  /*3af0*/  LDL.LU R222, [R1+0x60] ;  /* 0x0000600001de7983 */ /* 0x000f280000300800 */
[----:B------:R-:W4:Y:S04]  /*3b00*/  LDL.LU R223, [R1+0x64] ;  /* 0x0000640001df7983 */ /* 0x000f280000300800 */
[----:B------:R-:W4:Y:S04]  /*3b10*/  LDL.LU R224, [R1+0x68] ;  /* 0x0000680001e07983 */ /* 0x000f280000300800 */
[----:B-1----:R-:W4:Y:S04]  /*3b20*/  LDL.LU R225, [R1+0x6c] ;  /* 0x00006c0001e17983 */ /* 0x002f280000300800 */
[----:B------:R-:W4:Y:S04]  /*3b30*/  LDL.LU R226, [R1+0x70] ;  /* 0x0000700001e27983 */ /* 0x000f280000300800 */
[----:B------:R-:W4:Y:S01]  /*3b40*/  LDL.LU R227, [R1+0x74] ;  /* 0x0000740001e37983 */ /* 0x000f220000300800 */
[----:B------:R-:W-:-:S05]  /*3b50*/  FADD R211, R135, R211 ;  /* 0x000000d387d37221 */ /* 0x000fca0000000000 */
[----:B------:R0:W-:Y:S01]  /*3b60*/  STL [R1+0x34], R211 ;  /* 0x000034d301007387 */ /* 0x0001e20000100800 */
[----:B------:R-:W-:-:S03]  /*3b70*/  FADD R212, R136, R212 ;  /* 0x000000d488d47221 */ /* 0x000fc60000000000 */
[----:B0-----:R1:W5:Y:S01]  /*3b80*/  LDL.LU R211, [R1+0xc8] ;  /* 0x0000c80001d37983 */ /* 0x0013620000300800 */
[----:B------:R-:W-:-:S03]  /*3b90*/  FADD R213, R137, R213 ;  /* 0x000000d589d57221 */ /* 0x000fc60000000000 */
[----:B------:R0:W-:Y:S01]  /*3ba0*/  STL [R1+0x38], R212 ;  /* 0x000038d401007387 */ /* 0x0001e20000100800 */
[----:B------:R-:W-:-:S01]  /*3bb0*/  FADD R214, R138, R214 ;  /* 0x000000d68ad67221 */ /* 0x000fc20000000000 */
[----:B--2---:R-:W-:Y:S02]  /*3bc0*/  FADD R215, R139, R215 ;  /* 0x000000d78bd77221 */ /* 0x004fe40000000000 */
[----:B0-----:R1:W5:Y:S01]  /*3bd0*/  LDL.LU R212, [R1+0xc4] ;  /* 0x0000c40001d47983 */ /* 0x0013620000300800 */
[----:B---3--:R-:W-:-:S03]  /*3be0*/  FADD R216, R140, R216 ;  /* 0x000000d88cd87221 */ /* 0x008fc60000000000 */
[----:B------:R0:W-:Y:S01]  /*3bf0*/  STL [R1+0x3c], R213 ;  /* 0x00003cd501007387 */ /* 0x0001e20000100800 */
[----:B----4-:R-:W-:-:S03]  /*3c00*/  FADD R217, R141, R217 ;  /* 0x000000d98dd97221 */ /* 0x010fc60000000000 */
[----:B0-----:R1:W5:Y:S01]  /*3c10*/  LDL.LU R213, [R1+0xc0] ;  /* 0x0000c00001d57983 */ /* 0x0013620000300800 */
[----:B------:R-:W-:-:S03]  /*3c20*/  FADD R218, R142, R218 ;  /* 0x000000da8eda7221 */ /* 0x000fc60000000000 */
[----:B------:R0:W-:Y:S01]  /*3c30*/  STL [R1+0x40], R214 ;  /* 0x000040d601007387 */ /* 0x0001e20000100800 */
[----:B------:R-:W-:-:S01]  /*3c40*/  FADD R219, R143, R219 ;  /* 0x000000db8fdb7221 */ /* 0x000fc20000000000 */
[----:B------:R-:W-:Y:S02]  /*3c50*/  FADD R220, R144, R220 ;  /* 0x000000dc90dc7221 */ /* 0x000fe40000000000 */
[----:B0-----:R1:W5:Y:S04]  /*3c60*/  LDL.LU R214, [R1+0xbc] ;  /* 0x0000bc0001d67983 */ /* 0x0013680000300800 */
[----:B------:R0:W-:Y:S01]  /*3c70*/  STL [R1+0x44], R215 ;  /* 0x000044d701007387 */ /* 0x0001e20000100800 */
[----:B------:R-:W-:-:S01]  /*3c80*/  FADD R221, R145, R221 ;  /* 0x000000dd91dd7221 */ /* 0x000fc20000000000 */
[----:B------:R-:W-:-:S02]  /*3c90*/  FADD R222, R146, R222 ;  /* 0x000000de92de7221 */ /* 0x000fc40000000000 */
[----:B0-----:R1:W5:Y:S04]  /*3ca0*/  LDL.LU R215, [R1+0xb8] ;  /* 0x0000b80001d77983 */ /* 0x0013680000300800 */
[----:B------:R0:W-:Y:S01]  /*3cb0*/  STL [R1+0x48], R216 ;  /* 0x000048d801007387 */ /* 0x0001e20000100800 */
[----:B------:R-:W-:-:S03]  /*3cc0*/  FADD R223, R147, R223 ;  /* 0x000000df93df7221 */ /* 0x000fc60000000000 */
        /* <DEDUP_REMOVED lines=13> */
[----:B------:R0:W-:Y:S04]  /*3da0*/  STL [R1+0x5c], R221 ;  /* 0x00005cdd01007387 */ /* 0x0001e80000100800 */
        /* <DEDUP_REMOVED lines=12> */
[----:B0-----:R1:W5:Y:S01]  /*3e70*/  LDL.LU R227, [R1+0x88] ;  /* 0x0000880001e37983 */ /* 0x0013620000300800 */
[----:B------:R-:W-:-:S05]  /*3e80*/  UMOV UR6, URZ ;  /* 0x0000003f00067c82 */ /* 0x000fca0008000000 */
.L_x_25:
[----:B------:R-:W-:Y:S05]  /*3e90*/  @!P1 BRA `(.L_x_26) ;  /* 0x0000000000049947 */ /* 0x000fea0003800000 */
[----:B------:R-:W-:Y:S01]  /*3ea0*/  BPT.TRAP 0x1 ;  /* 0x000000040000795c */ /* 0x000fe20000300000 */
.L_x_26:
[----:B------:R-:W-:Y:S02]  /*3eb0*/  UISETP.GT.U32.AND UP0, UPT, UR13, 0x1, UPT ;  /* 0x000000010d00788c */ /* 0x000fe4000bf04070 */
[----:B------:R-:W-:-:S04]  /*3ec0*/  ULEA UR8, UR17, UR14, 0x3 ;  /* 0x0000000e11087291 */ /* 0x000fc8000f8e183f */
[----:B------:R-:W-:Y:S01]  /*3ed0*/  UIADD3 UR8, UR8, 0x90, URZ ;  /* 0x0000009008087890 */ /* 0x000fe2000fffe03f */
[----:B------:R-:W-:-:S03]  /*3ee0*/  PLOP3.LUT P0, PT, PT, PT, UP0, 0x80, 0x0 ;  /* 0x000000000000781c */ /* 0x000fc60003f0f008 */
[----:B------:R-:W-:-:S09]  /*3ef0*/  UPRMT UR8, URZ, 0x654, UR8 ;  /* 0x000006543f087896 */ /* 0x000fd20008000008 */
[----:B------:R-:W-:Y:S01]  /*3f00*/  SYNCS.ARRIVE.TRANS64.RED.A1T0 RZ, [UR8], RZ ;  /* 0x000000ffffff79a7 */ /* 0x000fe20008100408 */
[----:B------:R-:W-:Y:S05]  /*3f10*/  @P0 BRA `(.L_x_27) ;  /* 0x0000000000040947 */ /* 0x000fea0003800000 */
[----:B------:R-:W-:Y:S01]  /*3f20*/  BPT.TRAP 0x1 ;  /* 0x000000040000795c */ /* 0x000fe20000300000 */
.L_x_27:
[----:B------:R-:W-:Y:S01]  /*3f30*/  UIADD3 UR16, UR16, 0x1, URZ ;  /* 0x0000000110107890 */ /* 0x000fe2000fffe03f */
[C---:B------:R-:W-:Y:S01]  /*3f40*/  ISETP.GT.AND P0, PT, R228.reuse, 0x1, PT ;  /* 0x00000001e400780c */ /* 0x040fe20003f04270 */
[----:B------:R-:W-:Y:S01]  /*3f50*/  UIADD3 UR17, UR17, 0x1, URZ ;  /* 0x0000000111117890 */ /* 0x000fe2000fffe03f */
[----:B------:R-:W-:Y:S01]  /*3f60*/  VIADD R228, R228, 0xffffffff ;  /* 0xffffffffe4e47836 */ /* 0x000fe20000000000 */
[----:B------:R-:W-:Y:S02]  /*3f70*/  UISETP.NE.AND UP0, UPT, UR16, 0x12, UPT ;  /* 0x000000121000788c */ /* 0x000fe4000bf05270 */
[----:B------:R-:W-:Y:S02]  /*3f80*/  UISETP.NE.AND UP1, UPT, UR17, 0x12, UPT ;  /* 0x000000121100788c */ /* 0x000fe4000bf25270 */
[----:B------:R-:W-:Y:S02]  /*3f90*/  USEL UR8, URZ, 0x1, UP0 ;  /* 0x000000013f087887 */ /* 0x000fe40008000000 */
[----:B------:R-:W-:-:S02]  /*3fa0*/  USEL UR16, UR16, URZ, UP0 ;  /* 0x0000003f10107287 */ /* 0x000fc40008000000 */
[----:B------:R-:W-:Y:S02]  /*3fb0*/  USEL UR17, UR17, URZ, UP1 ;  /* 0x0000003f11117287 */ /* 0x000fe40008800000 */
[----:B-----5:R-:W-:Y:S01]  /*3fc0*/  LOP3.LUT R227, R227, UR8, RZ, 0x3c, !PT ;  /* 0x00000008e3e37c12 */ /* 0x020fe2000f8e3cff */
[----:B------:R-:W-:Y:S01]  /*3fd0*/  UMOV UR8, 0x1 ;  /* 0x0000000100087882 */ /* 0x000fe20000000000 */
[----:B------:R-:W-:Y:S08]  /*3fe0*/  @P0 BRA `(.L_x_28) ;  /* 0xffffffec009c0947 */ /* 0x000ff0000383ffff */
.L_x_20:
[----:B------:R-:W-:-:S04]  /*3ff0*/  UISETP.NE.AND UP0, UPT, UR6, URZ, UPT ;  /* 0x0000003f0600728c */ /* 0x000fc8000bf05270 */
[----:B------:R-:W-:-:S06]  /*4000*/  USEL UR6, URZ, 0x1, !UP0 ;  /* 0x000000013f067887 */ /* 0x000fcc000c000000 */
[----:B------:R-:W-:-:S13]  /*4010*/  ISETP.NE.AND P0, PT, RZ, UR6, PT ;  /* 0x00000006ff007c0c */ /* 0x000fda000bf05270 */
[----:B------:R-:W-:Y:S05]  /*4020*/  @!P0 BRA `(.L_x_29) ;  /* 0x0000000c00dc8947 */ /* 0x000fea0003800000 */
[----:B------:R-:W3:Y:S04]  /*4030*/  LDL.LU R227, [R1+0x74] ;  /* 0x0000740001e37983 */ /* 0x000ee80000300800 */
[----:B---3--:R3:W-:Y:S04]  /*4040*/  STL [R1+0x88], R227 ;  /* 0x000088e301007387 */ /* 0x0087e80000100800 */
[----:B---3--:R-:W3:Y:S04]  /*4050*/  LDL.LU R227, [R1+0x70] ;  /* 0x0000700001e37983 */ /* 0x008ee80000300800 */
        /* <DEDUP_REMOVED lines=55> */
[----:B---3--:R-:W3:Y:S01]  /*43d0*/  LDL.LU R227, [R1] ;  /* 0x0000000001e37983 */ /* 0x008ee20000300800 */
[----:B------:R-:W-:-:S02]  /*43e0*/  WARPGROUP.DEPBAR.LE gsb0, 0x0 ;  /* 0x00008000000079c5 */ /* 0x000fc40000010000 */
[----:B------:R-:W-:Y:S01]  /*43f0*/  FADD R226, R24, R226 ;  /* 0x000000e218e27221 */ /* 0x000fe20000000000 */
        /* <DEDUP_REMOVED lines=97> */
[----:B---3--:R-:W-:-:S05]  /*4a10*/  FADD R227, R122, R227 ;  /* 0x000000e37ae37221 */ /* 0x008fca0000000000 */
[----:B------:R3:W-:Y:S04]  /*4a20*/  STL [R1], R227 ;  /* 0x000000e301007387 */ /* 0x0007e80000100800 */
[----:B---3--:R-:W3:Y:S02]  /*4a30*/  LDL.LU R227, [R1+0xf8] ;  /* 0x0000f80001e37983 */ /* 0x008ee40000300800 */
[----:B---3--:R-:W-:-:S05]  /*4a40*/  FADD R227, R123, R227 ;  /* 0x000000e37be37221 */ /* 0x008fca0000000000 */
[----:B------:R3:W-:Y:S04]  /*4a50*/  STL [R1+0x4], R227 ;  /* 0x000004e301007387 */ /* 0x0007e80000100800 */
        /* <DEDUP_REMOVED lines=83> */
[----:B------:R3:W-:Y:S02]  /*4f90*/  STL [R1+0x74], R227 ;  /* 0x000074e301007387 */ /* 0x0007e40000100800 */
.L_x_29:
[----:B------:R-:W-:Y:S02]  /*4fa0*/  WARPGROUP.DEPBAR.LE gsb0, 0x0 ;  /* 0x00008000000079c5 */ /* 0x000fe40000010000 */
[----:B------:R-:W4:Y:S02]  /*4fb0*/  LDC R24, c[0x0][0x28c] ;  /* 0x0000a300ff187b82 */ /* 0x000f240000000800 */
[----:B----4-:R-:W-:-:S13]  /*4fc0*/  ISETP.GE.AND P0, PT, R24, 0x1, PT ;  /* 0x000000011800780c */ /* 0x010fda0003f06270 */
[----:B------:R-:W-:Y:S05]  /*4fd0*/  @!P0 BRA `(.L_x_30) ;  /* 0x0000000000488947 */ /* 0x000fea0003800000 */
[----:B------:R-:W-:-:S06]  /*4fe0*/  UISETP.NE.AND UP0, UPT, UR23, 0x3, UPT ;  /* 0x000000031700788c */ /* 0x000fcc000bf05270 */
[----:B------:R-:W-:-:S13]  /*4ff0*/  PLOP3.LUT P0, PT, PT, PT, UP0, 0x80, 0x0 ;  /* 0x000000000000781c */ /* 0x000fda0003f0f008 */
[----:B------:R-:W-:Y:S05]  /*5000*/  @!P0 BRA `(.L_x_31) ;  /* 0x0000000000048947 */ /* 0x000fea0003800000 */
[----:B------:R-:W-:Y:S01]  /*5010*/  BPT.TRAP 0x1 ;  /* 0x000000040000795c */ /* 0x000fe20000300000 */
.L_x_31:
[----:B------:R-:W-:-:S04]  /*5020*/  UISETP.LT.AND UP0, UPT, UR12, 0x1, UPT ;  /* 0x000000010c00788c */ /* 0x000fc8000bf01270 */
[----:B------:R-:W-:Y:S02]  /*5030*/  USEL UR8, UR12, 0x1, UP0 ;  /* 0x000000010c087887 */ /* 0x000fe40008000000 */
[----:B------:R-:W-:Y:S02]  /*5040*/  UISETP.GT.U32.AND UP0, UPT, UR13, 0x1, UPT ;  /* 0x000000010d00788c */ /* 0x000fe4000bf04070 */
[----:B------:R-:W-:-:S04]  /*5050*/  UIADD3 UR8, UR5, UR12, -UR8 ;  /* 0x0000000c05087290 */ /* 0x000fc8000fffe808 */
[----:B------:R-:W-:Y:S01]  /*5060*/  UIMAD.WIDE.U32 UR6, UR8, 0x38e38e39, URZ ;  /* 0x38e38e39080678a5 */ /* 0x000fe2000f8e003f */
[----:B------:R-:W-:-:S03]  /*5070*/  PLOP3.LUT P0, PT, PT, PT, UP0, 0x80, 0x0 ;  /* 0x000000000000781c */ /* 0x000fc60003f0f008 */
[----:B------:R-:W-:-:S04]  /*5080*/  USHF.R.U32.HI UR6, URZ, 0x2, UR7 ;  /* 0x000000023f067899 */ /* 0x000fc80008011607 */
[----:B------:R-:W-:-:S04]  /*5090*/  UIMAD UR8, UR6, -0x12, UR8 ;  /* 0xffffffee060878a4 */ /* 0x000fc8000f8e0208 */
[----:B------:R-:W-:-:S04]  /*50a0*/  ULEA UR8, UR8, UR14, 0x3 ;  /* 0x0000000e08087291 */ /* 0x000fc8000f8e183f */
[----:B------:R-:W-:-:S04]  /*50b0*/  UIADD3 UR8, UR8, 0x90, URZ ;  /* 0x0000009008087890 */ /* 0x000fc8000fffe03f */
[----:B------:R-:W-:-:S09]  /*50c0*/  UPRMT UR8, URZ, 0x654, UR8 ;  /* 0x000006543f087896 */ /* 0x000fd20008000008 */
[----:B------:R-:W-:Y:S01]  /*50d0*/  SYNCS.ARRIVE.TRANS64.RED.A1T0 RZ, [UR8], RZ ;  /* 0x000000ffffff79a7 */ /* 0x000fe20008100408 */
[----:B------:R-:W-:Y:S05]  /*50e0*/  @P0 BRA `(.L_x_30) ;  /* 0x0000000000040947 */ /* 0x000fea0003800000 */
[----:B------:R-:W-:Y:S01]  /*50f0*/  BPT.TRAP 0x1 ;  /* 0x000000040000795c */ /* 0x000fe20000300000 */
.L_x_30:
[----:B------:R4:W-:Y:S01]  /*5100*/  STL [R1+0x8c], R2 ;  /* 0x00008c0201007387 */ /* 0x0009e20000100800 */
[----:B------:R-:W0:Y:S01]  /*5110*/  LDC R28, c[0x0][0x288] ;  /* 0x0000a200ff1c7b82 */ /* 0x000e220000000800 */
[----:B------:R-:W-:Y:S02]  /*5120*/  UIADD3 UR9, UR12, UR5, URZ ;  /* 0x000000050c097290 */ /* 0x000fe4000fffe03f */
[----:B------:R1:W-:Y:S01]  /*5130*/  STL [R1+0x88], R0 ;  /* 0x0000880001007387 */ /* 0x0003e20000100800 */
[----:B------:R-:W-:Y:S01]  /*5140*/  USHF.R.S32.HI UR10, URZ, 0x1f, UR22 ;  /* 0x0000001f3f0a7899 */ /* 0x000fe20008011416 */
[----:B------:R-:W-:Y:S01]  /*5150*/  ULDC.64 UR14, c[0x0][0x5d0] ;  /* 0x00017400000e7ab9 */ /* 0x000fe20000000a00 */
[----:B------:R-:W-:Y:S01]  /*5160*/  ULDC UR11, c[0x0][0x284] ;  /* 0x0000a100000b7ab9 */ /* 0x000fe20000000800 */
[----:B----4-:R-:W4:Y:S01]  /*5170*/  S2R R2, SR_TID.X ;  /* 0x0000000000027919 */ /* 0x010f220000002100 */
[----:B-1----:R-:W2:Y:S04]  /*5180*/  LDL.LU R0, [R1+0x80] ;  /* 0x0000800001007983 */ /* 0x002ea80000300800 */
[----:B---3--:R-:W3:Y:S01]  /*5190*/  LDL.LU R227, [R1+0x84] ;  /* 0x0000840001e37983 */ /* 0x008ee20000300800 */
[----:B------:R-:W-:-:S02]  /*51a0*/  UISETP.GT.U32.AND UP0, UPT, UR9, 0x11, UPT ;  /* 0x000000110900788c */ /* 0x000fc4000bf04070 */
[----:B------:R-:W-:Y:S01]  /*51b0*/  UISETP.GE.U32.AND UP1, UPT, UR12, 0x12, UPT ;  /* 0x000000120c00788c */ /* 0x000fe2000bf26070 */
[--C-:B----4-:R-:W-:Y:S02]  /*51c0*/  SHF.R.U32.HI R24, RZ, 0x2, R2.reuse ;  /* 0x00000002ff187819 */ /* 0x110fe40000011602 */
[----:B------:R-:W-:Y:S02]  /*51d0*/  LOP3.LUT R26, R2, 0x60, RZ, 0xc0, !PT ;  /* 0x00000060021a7812 */ /* 0x000fe400078ec0ff */
[----:B------:R-:W-:Y:S02]  /*51e0*/  SHF.R.U32.HI R27, RZ, 0x7, R2 ;  /* 0x00000007ff1b7819 */ /* 0x000fe40000011602 */
[----:B------:R-:W-:Y:S02]  /*51f0*/  LOP3.LUT R25, R24, 0x7, RZ, 0xc0, !PT ;  /* 0x0000000718197812 */ /* 0x000fe400078ec0ff */
[----:B------:R-:W-:Y:S02]  /*5200*/  SHF.R.U32.HI R26, RZ, 0x1, R26 ;  /* 0x00000001ff1a7819 */ /* 0x000fe4000001161a */
[----:B------:R-:W-:-:S02]  /*5210*/  LOP3.LUT R24, R27, 0x1, RZ, 0xc0, !PT ;  /* 0x000000011b187812 */ /* 0x000fc400078ec0ff */
[----:B------:R-:W-:-:S03]  /*5220*/  IADD3 R29, RZ, -R26, -R25 ;  /* 0x8000001aff1d7210 */ /* 0x000fc60007ffe819 */
[C---:B------:R-:W-:Y:S02]  /*5230*/  IMAD.SHL.U32 R30, R24.reuse, 0x40, RZ ;  /* 0x00000040181e7824 */ /* 0x040fe400078e00ff */
[----:B------:R-:W-:Y:S02]  /*5240*/  IMAD R29, R24, -0x40, R29 ;  /* 0xffffffc0181d7824 */ /* 0x000fe400078e021d */
[----:B------:R-:W-:Y:S01]  /*5250*/  IMAD.SHL.U32 R24, R2, 0x2, RZ ;  /* 0x0000000202187824 */ /* 0x000fe200078e00ff */
[----:B------:R-:W-:-:S04]  /*5260*/  LOP3.LUT R27, R30, 0x40, R25, 0xe2, !PT ;  /* 0x000000401e1b7812 */ /* 0x000fc800078ee219 */
[----:B------:R-:W-:Y:S02]  /*5270*/  LOP3.LUT R30, R24, 0x6, RZ, 0xc0, !PT ;  /* 0x00000006181e7812 */ /* 0x000fe400078ec0ff */
[----:B------:R-:W-:Y:S02]  /*5280*/  LOP3.LUT R24, R2, 0x3, RZ, 0xc0, !PT ;  /* 0x0000000302187812 */ /* 0x000fe400078ec0ff */
[----:B------:R1:W5:Y:S01]  /*5290*/  LDL.LU R2, [R1+0x8c] ;  /* 0x00008c0001027983 */ /* 0x0003620000300800 */
[----:B------:R-:W-:Y:S01]  /*52a0*/  UIMAD.WIDE.U32 UR6, UR9, 0x38e38e39, URZ ;  /* 0x38e38e39090678a5 */ /* 0x000fe2000f8e003f */
[----:B--2---:R-:W-:Y:S01]  /*52b0*/  PRMT R30, R30, 0x6540, R0 ;  /* 0x000065401e1e7816 */ /* 0x004fe20000000000 */
[----:B------:R-:W-:Y:S02]  /*52c0*/  IMAD.SHL.U32 R35, R0, 0x100, RZ ;  /* 0x0000010000237824 */ /* 0x000fe400078e00ff */
[----:B------:R1:W5:Y:S01]  /*52d0*/  LDL.LU R0, [R1+0x88] ;  /* 0x0000880001007983 */ /* 0x0003620000300800 */
[----:B0-----:R-:W-:Y:S01]  /*52e0*/  IMAD R34, R24, -0x2, R28 ;  /* 0xfffffffe18227824 */ /* 0x001fe200078e021c */
[----:B------:R-:W-:Y:S01]  /*52f0*/  UIMAD UR5, UR10, UR14, URZ ;  /* 0x0000000e0a0572a4 */ /* 0x000fe2000f8e023f */
[----:B------:R-:W-:Y:S01]  /*5300*/  ISETP.GE.AND P0, PT, R35, R28, PT ;  /* 0x0000001c2300720c */ /* 0x000fe20003f06270 */
[C---:B---3--:R-:W-:Y:S01]  /*5310*/  IMAD.SHL.U32 R28, R227.reuse, 0x80, RZ ;  /* 0x00000080e31c7824 */ /* 0x048fe200078e00ff */
[----:B------:R-:W-:Y:S01]  /*5320*/  UISETP.LT.U32.AND UP0, UPT, UR12, 0x12, UP0 ;  /* 0x000000120c00788c */ /* 0x000fe20008701070 */
[--C-:B------:R-:W-:Y:S01]  /*5330*/  SHF.R.S32.HI R31, RZ, 0x1f, R30.reuse ;  /* 0x0000001fff1f7819 */ /* 0x100fe2000001141e */
[----:B------:R-:W-:Y:S01]  /*5340*/  UIMAD UR8, UR22, UR15, UR5 ;  /* 0x0000000f160872a4 */ /* 0x000fe2000f8e0205 */
[----:B------:R-:W-:Y:S01]  /*5350*/  IMAD.U32 R25, RZ, RZ, UR14 ;  /* 0x0000000eff197e24 */ /* 0x000fe2000f8e00ff */
[C---:B------:R-:W-:Y:S01]  /*5360*/  ISETP.GE.OR P0, PT, R28.reuse, UR11, P0 ;  /* 0x0000000b1c007c0c */ /* 0x040fe20008706670 */
[----:B------:R-:W-:Y:S01]  /*5370*/  USEL UR5, URZ, 0x1, !UP0 ;  /* 0x000000013f057887 */ /* 0x000fe2000c000000 */
[----:B------:R-:W-:Y:S01]  /*5380*/  IMAD.WIDE R32, R227, 0x80, RZ ;  /* 0x00000080e3207825 */ /* 0x000fe200078e02ff */
[----:B------:R-:W-:Y:S01]  /*5390*/  USHF.R.U32.HI UR6, URZ, 0x2, UR7 ;  /* 0x000000023f067899 */ /* 0x000fe20008011607 */
[----:B------:R-:W-:Y:S01]  /*53a0*/  IADD3 R38, -R28, UR11, R29 ;  /* 0x0000000b1c267c10 */ /* 0x000fe2000fffe11d */
[----:B------:R-:W-:Y:S01]  /*53b0*/  ULOP3.LUT UR4, UR4, UR5, URZ, 0x3c, !UPT ;  /* 0x0000000504047292 */ /* 0x000fe2000f8e3c3f */
[----:B------:R-:W-:Y:S01]  /*53c0*/  IMAD.WIDE.U32 R24, R25, UR22, R30 ;  /* 0x0000001619187c25 */ /* 0x000fe2000f8e001e */
[----:B------:R-:W-:Y:S01]  /*53d0*/  UIMAD UR5, UR6, -0x12, UR9 ;  /* 0xffffffee060578a4 */ /* 0x000fe2000f8e0209 */
[----:B------:R-:W-:Y:S01]  /*53e0*/  LOP3.LUT R39, R32, R27, R26, 0xfe, !PT ;  /* 0x0000001b20277212 */ /* 0x000fe200078efe1a */
[----:B------:R-:W-:Y:S01]  /*53f0*/  @UP1 ULOP3.LUT UR4, UR4, 0x1, UR6, 0x78, !UPT ;  /* 0x0000000104041892 */ /* 0x000fe2000f8e7806 */
[----:B------:R-:W-:-:S02]  /*5400*/  VIADD R25, R25, UR8 ;  /* 0x0000000819197c36 */ /* 0x000fc40008000000 */
[----:B------:R-:W-:Y:S02]  /*5410*/  IMAD.IADD R35, R34, 0x1, -R35 ;  /* 0x0000000122237824 */ /* 0x000fe400078e0a23 */
[----:B------:R-:W-:Y:S01]  /*5420*/  IMAD.MOV.U32 R34, RZ, RZ, -0x1 ;  /* 0xffffffffff227424 */ /* 0x000fe200078e00ff */
[----:B-1----:R-:W-:Y:S06]  /*5430*/  @P0 BRA `(.L_x_32) ;  /* 0x0000008c00980947 */ /* 0x002fec0003800000 */
[----:B------:R-:W0:Y:S01]  /*5440*/  LDC.64 R28, c[0x0][0x5c8] ;  /* 0x00017200ff1c7b82 */ /* 0x000e220000000a00 */
[----:B------:R-:W-:Y:S01]  /*5450*/  ULDC.64 UR6, c[0x0][0x5c0] ;  /* 0x0001700000067ab9 */ /* 0x000fe20000000a00 */
[----:B------:R-:W-:Y:S01]  /*5460*/  BSSY B0, `(.L_x_32) ;  /* 0x00008e3000007945 */ /* 0x000fe20003800000 */
[-C--:B0-----:R-:W-:Y:S02]  /*5470*/  IMAD R26, R33, R28.reuse, RZ ;  /* 0x0000001c211a7224 */ /* 0x081fe400078e02ff */
[----:B------:R-:W-:-:S04]  /*5480*/  IMAD.WIDE.U32 R24, R39, R28, R24 ;  /* 0x0000001c27187225 */ /* 0x000fc800078e0018 */
[----:B------:R-:W-:Y:S01]  /*5490*/  IMAD R27, R39, R29, R26 ;  /* 0x0000001d271b7224 */ /* 0x000fe200078e021a */
[----:B------:R-:W-:Y:S02]  /*54a0*/  LEA R26, P0, R28, R24, 0x3 ;  /* 0x000000181c1a7211 */ /* 0x000fe400078018ff */
[----:B------:R-:W-:Y:S01]  /*54b0*/  IADD3 R24, P1, R24, UR6, RZ ;  /* 0x0000000618187c10 */ /* 0x000fe2000ff3e0ff */
[----:B------:R-:W-:Y:S01]  /*54c0*/  IMAD.IADD R27, R25, 0x1, R27 ;  /* 0x00000001191b7824 */ /* 0x000fe200078e021b */
[----:B------:R-:W-:-:S04]  /*54d0*/  IADD3 R26, P3, R26, UR6, RZ ;  /* 0x000000061a1a7c10 */ /* 0x000fc8000ff7e0ff */
[----:B------:R-:W-:Y:S02]  /*54e0*/  LEA.HI.X R28, R28, R27, R29, 0x3, P0 ;  /* 0x0000001b1c1c7211 */ /* 0x000fe400000f1c1d */
[----:B------:R-:W-:Y:S02]  /*54f0*/  FSETP.NEU.AND P0, PT, RZ, UR21, PT ;  /* 0x00000015ff007c0b */ /* 0x000fe4000bf0d000 */
[----:B------:R-:W-:Y:S02]  /*5500*/  IADD3.X R25, R27, UR7, RZ, P1, !PT ;  /* 0x000000071b197c10 */ /* 0x000fe40008ffe4ff */
[----:B------:R-:W-:-:S09]  /*5510*/  IADD3.X R27, R28, UR7, RZ, P3, !PT ;  /* 0x000000071c1b7c10 */ /* 0x000fd20009ffe4ff */
[----:B------:R-:W-:Y:S05]  /*5520*/  @!P0 BRA `(.L_x_33) ;  /* 0x0000006800d88947 */ /* 0x000fea0003800000 */
[----:B------:R-:W-:Y:S01]  /*5530*/  ULDC.64 UR8, c[0x0][0x5b8] ;  /* 0x00016e0000087ab9 */ /* 0x000fe20000000a00 */
[----:B------:R-:W-:Y:S01]  /*5540*/  ISETP.GE.AND P0, PT, R38, 0x1, PT ;  /* 0x000000012600780c */ /* 0x000fe20003f06270 */
[----:B------:R-:W-:Y:S02]  /*5550*/  UIMAD UR6, UR10, UR8, URZ ;  /* 0x000000080a0672a4 */ /* 0x000fe4000f8e023f */
[----:B------:R-:W-:Y:S01]  /*5560*/  IMAD.U32 R29, RZ, RZ, UR8 ;  /* 0x00000008ff1d7e24 */ /* 0x000fe2000f8e00ff */
[----:B------:R-:W-:Y:S01]  /*5570*/  BSSY B1, `(.L_x_34) ;  /* 0x000000f000017945 */ /* 0x000fe20003800000 */
[----:B------:R-:W-:Y:S01]  /*5580*/  ISETP.LT.OR P4, PT, R35, 0x1, !P0 ;  /* 0x000000012300780c */ /* 0x000fe20004781670 */
[----:B------:R-:W-:Y:S02]  /*5590*/  UIMAD UR6, UR22, UR9, UR6 ;  /* 0x00000009160672a4 */ /* 0x000fe4000f8e0206 */
[----:B------:R-:W-:Y:S01]  /*55a0*/  IMAD.WIDE.U32 R30, R29, UR22, R30 ;  /* 0x000000161d1e7c25 */ /* 0x000fe2000f8e001e */
[----:B------:R-:W-:-:S03]  /*55b0*/  ULDC.64 UR8, c[0x0][0x5a8] ;  /* 0x00016a0000087ab9 */ /* 0x000fc60000000a00 */
[----:B------:R-:W-:Y:S01]  /*55c0*/  VIADD R31, R31, UR6 ;  /* 0x000000061f1f7c36 */ /* 0x000fe20008000000 */
[----:B------:R-:W-:Y:S02]  /*55d0*/  ULDC.64 UR6, c[0x0][0x5b0] ;  /* 0x00016c0000067ab9 */ /* 0x000fe40000000a00 */
[----:B------:R-:W-:Y:S02]  /*55e0*/  IMAD R36, R33, UR6, RZ ;  /* 0x0000000621247c24 */ /* 0x000fe4000f8e02ff */
[----:B------:R-:W-:-:S04]  /*55f0*/  IMAD.WIDE.U32 R28, R39, UR6, R30 ;  /* 0x00000006271c7c25 */ /* 0x000fc8000f8e001e */
[--C-:B------:R-:W-:Y:S01]  /*5600*/  IMAD R37, R39, UR7, R36.reuse ;  /* 0x0000000727257c24 */ /* 0x100fe2000f8e0224 */
[----:B------:R-:W-:Y:S02]  /*5610*/  IADD3 R28, P1, R28, UR8, RZ ;  /* 0x000000081c1c7c10 */ /* 0x000fe4000ff3e0ff */
[----:B------:R-:W-:Y:S02]  /*5620*/  PRMT R36, RZ, 0x7610, R36 ;  /* 0x00007610ff247816 */ /* 0x000fe40000000024 */
[----:B------:R-:W-:Y:S01]  /*5630*/  IADD3.X R29, R29, UR9, R37, P1, !PT ;  /* 0x000000091d1d7c10 */ /* 0x000fe20008ffe425 */
[----:B------:R-:W-:Y:S08]  /*5640*/  @P4 BRA `(.L_x_35) ;  /* 0x0000000000044947 */ /* 0x000ff00003800000 */
[----:B------:R0:W5:Y:S02]  /*5650*/  LDG.E.U8 R36, desc[UR18][R28.64] ;  /* 0x000000121c247981 */ /* 0x000164000c1e1100 */
.L_x_35:
[----:B------:R-:W-:Y:S05]  /*5660*/  BSYNC B1 ;  /* 0x0000000000017941 */ /* 0x000fea0003800000 */
.L_x_34:
[----:B-----5:R-:W-:Y:S01]  /*5670*/  LOP3.LUT R36, R36, 0xff, RZ, 0xc0, !PT ;  /* 0x000000ff24247812 */ /* 0x020fe200078ec0ff */
[----:B------:R-:W-:Y:S01]  /*5680*/  BSSY B1, `(.L_x_36) ;  /* 0x000000b000017945 */ /* 0x000fe20003800000 */
[----:B------:R-:W-:Y:S02]  /*5690*/  ISETP.LT.OR P3, PT, R35, 0x2, !P0 ;  /* 0x000000022300780c */ /* 0x000fe40004761670 */
[----:B------:R-:W-:-:S05]  /*56a0*/  F2FP.F16.E4M3.UNPACK_B R36, R36 ;  /* 0x00000024ff24723e */ /* 0x000fca00020006ff */
[----:B------:R-:W-:-:S05]  /*56b0*/  HADD2.F32 R36, -RZ, R36.H0_H0 ;  /* 0x20000024ff247230 */ /* 0x000fca0000004100 */
[----:B------:R-:W-:Y:S01]  /*56c0*/  FMUL R37, R36, UR21 ;  /* 0x0000001524257c20 */ /* 0x000fe20008400000 */
[----:B------:R-:W-:-:S03]  /*56d0*/  PRMT R36, RZ, 0x7610, R36 ;  /* 0x00007610ff247816 */ /* 0x000fc60000000024 */
[----:B------:R-:W-:-:S05]  /*56e0*/  FFMA R37, R226, UR20, R37 ;  /* 0x00000014e2257c23 */ /* 0x000fca0008000025 */
[----:B------:R-:W-:-:S05]  /*56f0*/  F2FP.SATFINITE.E4M3.F32.PACK_AB_MERGE_C R37, RZ, R37, RZ ;  /* 0x00000025ff25723e */ /* 0x000fca00048070ff */
[----:B------:R1:W-:Y:S01]  /*5700*/  @!P4 STG.E.U8 desc[UR18][R24.64], R37 ;  /* 0x000000251800c986 */ /* 0x0003e2000c101112 */
[----:B------:R-:W-:Y:S05]  /*5710*/  @P3 BRA `(.L_x_37) ;  /* 0x0000000000043947 */ /* 0x000fea0003800000 */
[----:B------:R2:W5:Y:S02]  /*5720*/  LDG.E.U8 R36, desc[UR18][R28.64+0x1] ;  /* 0x000001121c247981 */ /* 0x000564000c1e1100 */
.L_x_37:
[----:B------:R-:W-:Y:S05]  /*5730*/  BSYNC B1 ;  /* 0x0000000000017941 */ /* 0x000fea0003800000 */
.L_x_36:
[----:B-----5:R-:W-:Y:S01]  /*5740*/  LOP3.LUT R36, R36, 0xff, RZ, 0xc0, !PT ;  /* 0x000000ff24247812 */ /* 0x020fe200078ec0ff */
[----:B------:R-:W-:Y:S01]  /*5750*/  BSSY B1, `(.L_x_38) ;  /* 0x0000013000017945 */ /* 0x000fe20003800000 */
[----:B-1----:R-:W-:Y:S02]  /*5760*/  IADD3 R37, P1, R39, 0x8, RZ ;  /* 0x0000000827257810 */ /* 0x002fe40007f3e0ff */
[----:B------:R-:W-:-:S03]  /*5770*/  F2FP.F16.E4M3.UNPACK_B R36, R36 ;  /* 0x00000024ff24723e */ /* 0x000fc600020006ff */
[----:B------:R-:W-:Y:S01]  /*5780*/  IMAD.X R32, RZ, RZ, R33, P1 ;  /* 0x000000ffff207224 */ /* 0x000fe200008e0621 */
[----:B------:R-:W-:Y:S01]  /*5790*/  ISETP.GE.AND P1, PT, R38, 0x9, PT ;  /* 0x000000092600780c */ /* 0x000fe20003f26270 */
[----:B------:R-:W-:Y:S02]  /*57a0*/  HADD2.F32 R36, -RZ, R36.H0_H0 ;  /* 0x20000024ff247230 */ /* 0x000fe40000004100 */
[----:B------:R-:W-:Y:S01]  /*57b0*/  IMAD R32, R32, UR6, RZ ;  /* 0x0000000620207c24 */ /* 0x000fe2000f8e02ff */
[----:B------:R-:W-:Y:S01]  /*57c0*/  ISETP.LT.OR P5, PT, R35, 0x1, !P1 ;  /* 0x000000012300780c */ /* 0x000fe20004fa1670 */
[----:B------:R-:W-:-:S04]  /*57d0*/  IMAD.WIDE.U32 R30, R37, UR6, R30 ;  /* 0x00000006251e7c25 */ /* 0x000fc8000f8e001e */
[----:B------:R-:W-:Y:S01]  /*57e0*/  FMUL R36, R36, UR21 ;  /* 0x0000001524247c20 */ /* 0x000fe20008400000 */
[----:B------:R-:W-:-:S03]  /*57f0*/  IMAD R37, R37, UR7, R32 ;  /* 0x0000000725257c24 */ /* 0x000fc6000f8e0220 */
[----:B------:R-:W-:Y:S01]  /*5800*/  FFMA R36, R225, UR20, R36 ;  /* 0x00000014e1247c23 */ /* 0x000fe20008000024 */
[----:B------:R-:W-:Y:S02]  /*5810*/  IADD3 R30, P4, R30, UR8, RZ ;  /* 0x000000081e1e7c10 */ /* 0x000fe4000ff9e0ff */
[----:B------:R-:W-:Y:S02]  /*5820*/  PRMT R32, RZ, 0x7610, R32 ;  /* 0x00007610ff207816 */ /* 0x000fe40000000020 */
[----:B------:R-:W-:Y:S02]  /*5830*/  F2FP.SATFINITE.E4M3.F32.PACK_AB_MERGE_C R33, RZ, R36, RZ ;  /* 0x00000024ff21723e */ /* 0x000fe400048070ff */
[----:B------:R-:W-:-:S03]  /*5840*/  IADD3.X R31, R31, UR9, R37, P4, !PT ;  /* 0x000000091f1f7c10 */ /* 0x000fc6000a7fe425 */
[----:B------:R1:W-:Y:S01]  /*5850*/  @!P3 STG.E.U8 desc[UR18][R24.64+0x1], R33 ;  /* 0x000001211800b986 */ /* 0x0003e2000c101112 */
[----:B------:R-:W-:Y:S05]  /*5860*/  @P5 BRA `(.L_x_39) ;  /* 0x0000000000045947 */ /* 0x000fea0003800000 */
[----:B------:R3:W5:Y:S02]  /*5870*/  LDG.E.U8 R32, desc[UR18][R30.64] ;  /* 0x000000121e207981 */ /* 0x000764000c1e1100 */
.L_x_39:
[----:B------:R-:W-:Y:S05]  /*5880*/  BSYNC B1 ;  /* 0x0000000000017941 */ /* 0x000fea0003800000 */
.L_x_38:
[----:B-----5:R-:W-:Y:S01]  /*5890*/  LOP3.LUT R32, R32, 0xff, RZ, 0xc0, !PT ;  /* 0x000000ff20207812 */ /* 0x020fe200078ec0ff */
[----:B------:R-:W-:Y:S01]  /*58a0*/  BSSY B1, `(.L_x_40) ;  /* 0x000000b000017945 */ /* 0x000fe20003800000 */
[----:B------:R-:W-:Y:S02]  /*58b0*/  ISETP.LT.OR P3, PT, R35, 0x2, !P1 ;  /* 0x000000022300780c */ /* 0x000fe40004f61670 */
[----:B------:R-:W-:-:S05]  /*58c0*/  F2FP.F16.E4M3.UNPACK_B R32, R32 ;  /* 0x00000020ff20723e */ /* 0x000fca00020006ff */
[----:B------:R-:W-:-:S05]  /*58d0*/  HADD2.F32 R32, -RZ, R32.H0_H0 ;  /* 0x20000020ff207230 */ /* 0x000fca0000004100 */
[----:B-1----:R-:W-:Y:S01]  /*58e0*/  FMUL R33, R32, UR21 ;  /* 0x0000001520217c20 */ /* 0x002fe20008400000 */
[----:B------:R-:W-:-:S03]  /*58f0*/  PRMT R32, RZ, 0x7610, R32 ;  /* 0x00007610ff207816 */ /* 0x000fc60000000020 */
[----:B------:R-:W-:-:S05]  /*5900*/  FFMA R33, R224, UR20, R33 ;  /* 0x00000014e0217c23 */ /* 0x000fca0008000021 */
[----:B------:R-:W-:-:S05]  /*5910*/  F2FP.SATFINITE.E4M3.F32.PACK_AB_MERGE_C R33, RZ, R33, RZ ;  /* 0x00000021ff21723e */ /* 0x000fca00048070ff */
[----:B------:R1:W-:Y:S01]  /*5920*/  @!P5 STG.E.U8 desc[UR18][R26.64], R33 ;  /* 0x000000211a00d986 */ /* 0x0003e2000c101112 */
[----:B------:R-:W-:Y:S05]  /*5930*/  @P3 BRA `(.L_x_41) ;  /* 0x0000000000043947 */ /* 0x000fea0003800000 */
[----:B------:R4:W5:Y:S02]  /*5940*/  LDG.E.U8 R32, desc[UR18][R30.64+0x1] ;  /* 0x000001121e207981 */ /* 0x000964000c1e1100 */
.L_x_41:
[----:B------:R-:W-:Y:S05]  /*5950*/  BSYNC B1 ;  /* 0x0000000000017941 */ /* 0x000fea0003800000 */
.L_x_40:
[----:B-----5:R-:W-:Y:S01]  /*5960*/  LOP3.LUT R32, R32, 0xff, RZ, 0xc0, !PT ;  /* 0x000000ff20207812 */ /* 0x020fe200078ec0ff */
[----:B------:R-:W-:Y:S01]  /*5970*/  BSSY B1, `(.L_x_42) ;  /* 0x000000b000017945 */ /* 0x000fe20003800000 */
[----:B------:R-:W-:Y:S02]  /*5980*/  ISETP.LT.OR P4, PT, R35, 0x9, !P0 ;  /* 0x000000092300780c */ /* 0x000fe40004781670 */
[----:B------:R-:W-:-:S05]  /*5990*/  F2FP.F16.E4M3.UNPACK_B R32, R32 ;  /* 0x00000020ff20723e */ /* 0x000fca00020006ff */
[----:B------:R-:W-:-:S05]  /*59a0*/  HADD2.F32 R32, -RZ, R32.H0_H0 ;  /* 0x20000020ff207230 */ /* 0x000fca0000004100 */
[----:B------:R-:W-:-:S04]  /*59b0*/  FMUL R32, R32, UR21 ;  /* 0x0000001520207c20 */ /* 0x000fc80008400000 */
[----:B------:R-:W-:-:S05]  /*59c0*/  FFMA R32, R223, UR20, R32 ;  /* 0x00000014df207c23 */ /* 0x000fca0008000020 */
[----:B-1----:R-:W-:Y:S02]  /*59d0*/  F2FP.SATFINITE.E4M3.F32.PACK_AB_MERGE_C R33, RZ, R32, RZ ;  /* 0x00000020ff21723e */ /* 0x002fe400048070ff */
[----:B------:R-:W-:-:S03]  /*59e0*/  PRMT R32, RZ, 0x7610, R32 ;  /* 0x00007610ff207816 */ /* 0x000fc60000000020 */
[----:B------:R1:W-:Y:S01]  /*59f0*/  @!P3 STG.E.U8 desc[UR18][R26.64+0x1], R33 ;  /* 0x000001211a00b986 */ /* 0x0003e2000c101112 */
[----:B------:R-:W-:Y:S05]  /*5a00*/  @P4 BRA `(.L_x_43) ;  /* 0x0000000000044947 */ /* 0x000fea0003800000 */
[----:B------:R0:W5:Y:S02]  /*5a10*/  LDG.E.U8 R32, desc[UR18][R28.64+0x8] ;  /* 0x000008121c207981 */ /* 0x000164000c1e1100 */
.L_x_43:
[----:B------:R-:W-:Y:S05]  /*5a20*/  BSYNC B1 ;  /* 0x0000000000017941 */ /* 0x000fea0003800000 */
.L_x_42:
        /* <DEDUP_REMOVED lines=12> */
.L_x_45:
[----:B------:R-:W-:Y:S05]  /*5af0*/  BSYNC B1 ;  /* 0x0000000000017941 */ /* 0x000fea0003800000 */
.L_x_44:
        /* <DEDUP_REMOVED lines=12> */
.L_x_47:
[----:B------:R-:W-:Y:S05]  /*5bc0*/  BSYNC B1 ;  /* 0x0000000000017941 */ /* 0x000fea0003800000 */
.L_x_46:
        /* <DEDUP_REMOVED lines=12> */
.L_x_49:
[----:B------:R-:W-:Y:S05]  /*5c90*/  BSYNC B1 ;  /* 0x0000000000017941 */ /* 0x000fea0003800000 */
.L_x_48:
        /* <DEDUP_REMOVED lines=12> */
.L_x_51:
[----:B------:R-:W-:Y:S05]  /*5d60*/  BSYNC B1 ;  /* 0x0000000000017941 */ /* 0x000fea0003800000 */
.L_x_50:
        /* <DEDUP_REMOVED lines=12> */
.L_x_53:
[----:B------:R-:W-:Y:S05]  /*5e30*/  BSYNC B1 ;  /* 0x0000000000017941 */ /* 0x000fea0003800000 */
.L_x_52:
        /* <DEDUP_REMOVED lines=12> */
.L_x_55:
[----:B------:R-:W-:Y:S05]  /*5f00*/  BSYNC B1 ;  /* 0x0000000000017941 */ /* 0x000fea0003800000 */
.L_x_54:
        /* <DEDUP_REMOVED lines=12> */
.L_x_57:
[----:B------:R-:W-:Y:S05]  /*5fd0*/  BSYNC B1 ;  /* 0x0000000000017941 */ /* 0x000fea0003800000 */
.L_x_56:
        /* <DEDUP_REMOVED lines=12> */
.L_x_59:
[----:B------:R-:W-:Y:S05]  /*60a0*/  BSYNC B1 ;  /* 0x0000000000017941 */ /* 0x000fea0003800000 */
.L_x_58:
        /* <DEDUP_REMOVED lines=12> */
.L_x_61:
[----:B------:R-:W-:Y:S05]  /*6170*/  BSYNC B1 ;  /* 0x0000000000017941 */ /* 0x000fea0003800000 */
.L_x_60:
        /* <DEDUP_REMOVED lines=12> */
.L_x_63:
[----:B------:R-:W-:Y:S05]  /*6240*/  BSYNC B1 ;  /* 0x0000000000017941 */ /* 0x000fea0003800000 */
.L_x_62:
        /* <DEDUP_REMOVED lines=12> */
.L_x_65:
[----:B------:R-:W-:Y:S05]  /*6310*/  BSYNC B1 ;  /* 0x0000000000017941 */ /* 0x000fea0003800000 */
.L_x_64:
        /* <DEDUP_REMOVED lines=12> */
.L_x_67:
[----:B------:R-:W-:Y:S05]  /*63e0*/  BSYNC B1 ;  /* 0x0000000000017941 */ /* 0x000fea0003800000 */
.L_x_66:
        /* <DEDUP_REMOVED lines=12> */
.L_x_69:
[----:B------:R-:W-:Y:S05]  /*64b0*/  BSYNC B1 ;  /* 0x0000000000017941 */ /* 0x000fea0003800000 */
.L_x_68:
        /* <DEDUP_REMOVED lines=12> */
.L_x_71:
[----:B------:R-:W-:Y:S05]  /*6580*/  BSYNC B1 ;  /* 0x0000000000017941 */ /* 0x000fea0003800000 */
.L_x_70:
        /* <DEDUP_REMOVED lines=12> */
.L_x_73:
[----:B------:R-:W-:Y:S05]  /*6650*/  BSYNC B1 ;  /* 0x0000000000017941 */ /* 0x000fea0003800000 */
.L_x_72:
        /* <DEDUP_REMOVED lines=12> */
.L_x_75:
[----:B------:R-:W-:Y:S05]  /*6720*/  BSYNC B1 ;  /* 0x0000000000017941 */ /* 0x000fea0003800000 */
.L_x_74:
        /* <DEDUP_REMOVED lines=12> */
.L_x_77:
[----:B------:R-:W-:Y:S05]  /*67f0*/  BSYNC B1 ;  /* 0x0000000000017941 */ /* 0x000fea0003800000 */
.L_x_76:
        /* <DEDUP_REMOVED lines=12> */
.L_x_79:
[----:B------:R-:W-:Y:S05]  /*68c0*/  BSYNC B1 ;  /* 0x0000000000017941 */ /* 0x000fea0003800000 */
.L_x_78:
        /* <DEDUP_REMOVED lines=12> */
.L_x_81:
[----:B------:R-:W-:Y:S05]  /*6990*/  BSYNC B1 ;  /* 0x0000000000017941 */ /* 0x000fea0003800000 */
.L_x_80:
        /* <DEDUP_REMOVED lines=12> */
.L_x_83:
[----:B------:R-:W-:Y:S05]  /*6a60*/  BSYNC B1 ;  /* 0x0000000000017941 */ /* 0x000fea0003800000 */
.L_x_82:
        /* <DEDUP_REMOVED lines=12> */
.L_x_85:
[----:B------:R-:W-:Y:S05]  /*6b30*/  BSYNC B1 ;  /* 0x0000000000017941 */ /* 0x000fea0003800000 */
.L_x_84:
        /* <DEDUP_REMOVED lines=12> */
.L_x_87:
[----:B------:R-:W-:Y:S05]  /*6c00*/  BSYNC B1 ;  /* 0x0000000000017941 */ /* 0x000fea0003800000 */
.L_x_86:
        /* <DEDUP_REMOVED lines=12> */
.L_x_89:
[----:B------:R-:W-:Y:S05]  /*6cd0*/  BSYNC B1 ;  /* 0x0000000000017941 */ /* 0x000fea0003800000 */
.L_x_88:
        /* <DEDUP_REMOVED lines=12> */
.L_x_91:
[----:B------:R-:W-:Y:S05]  /*6da0*/  BSYNC B1 ;  /* 0x0000000000017941 */ /* 0x000fea0003800000 */
.L_x_90:
        /* <DEDUP_REMOVED lines=12> */
.L_x_93:
[----:B------:R-:W-:Y:S05]  /*6e70*/  BSYNC B1 ;  /* 0x0000000000017941 */ /* 0x000fea0003800000 */
.L_x_92:
        /* <DEDUP_REMOVED lines=12> */
.L_x_95:
[----:B------:R-:W-:Y:S05]  /*6f40*/  BSYNC B1 ;  /* 0x0000000000017941 */ /* 0x000fea0003800000 */
.L_x_94:
        /* <DEDUP_REMOVED lines=12> */
.L_x_97:
[----:B------:R-:W-:Y:S05]  /*7010*/  BSYNC B1 ;  /* 0x0000000000017941 */ /* 0x000fea0003800000 */
.L_x_96:
        /* <DEDUP_REMOVED lines=12> */
.L_x_99:
[----:B------:R-:W-:Y:S05]  /*70e0*/  BSYNC B1 ;  /* 0x0000000000017941 */ /* 0x000fea0003800000 */
.L_x_98:
        /* <DEDUP_REMOVED lines=12> */
.L_x_101:
[----:B------:R-:W-:Y:S05]  /*71b0*/  BSYNC B1 ;  /* 0x0000000000017941 */ /* 0x000fea0003800000 */
.L_x_100:
        /* <DEDUP_REMOVED lines=12> */
.L_x_103:
[----:B------:R-:W-:Y:S05]  /*7280*/  BSYNC B1 ;  /* 0x0000000000017941 */ /* 0x000fea0003800000 */
.L_x_102:
        /* <DEDUP_REMOVED lines=12> */
.L_x_105:
[----:B------:R-:W-:Y:S05]  /*7350*/  BSYNC B1 ;  /* 0x0000000000017941 */ /* 0x000fea0003800000 */
.L_x_104:
        /* <DEDUP_REMOVED lines=12> */
.L_x_107:
[----:B------:R-:W-:Y:S05]  /*7420*/  BSYNC B1 ;  /* 0x0000000000017941 */ /* 0x000fea0003800000 */
.L_x_106:
        /* <DEDUP_REMOVED lines=12> */
.L_x_109:
[----:B------:R-:W-:Y:S05]  /*74f0*/  BSYNC B1 ;  /* 0x0000000000017941 */ /* 0x000fea0003800000 */
.L_x_108:
        /* <DEDUP_REMOVED lines=12> */
.L_x_111:
[----:B------:R-:W-:Y:S05]  /*75c0*/  BSYNC B1 ;  /* 0x0000000000017941 */ /* 0x000fea0003800000 */
.L_x_110:
        /* <DEDUP_REMOVED lines=12> */
.L_x_113:
[----:B------:R-:W-:Y:S05]  /*7690*/  BSYNC B1 ;  /* 0x0000000000017941 */ /* 0x000fea0003800000 */
.L_x_112:
        /* <DEDUP_REMOVED lines=12> */
.L_x_115:
[----:B------:R-:W-:Y:S05]  /*7760*/  BSYNC B1 ;  /* 0x0000000000017941 */ /* 0x000fea0003800000 */
.L_x_114:
        /* <DEDUP_REMOVED lines=12> */
.L_x_117:
[----:B------:R-:W-:Y:S05]  /*7830*/  BSYNC B1 ;  /* 0x0000000000017941 */ /* 0x000fea0003800000 */
.L_x_116:
        /* <DEDUP_REMOVED lines=12> */
.L_x_119:
[----:B------:R-:W-:Y:S05]  /*7900*/  BSYNC B1 ;  /* 0x0000000000017941 */ /* 0x000fea0003800000 */
.L_x_118:
        /* <DEDUP_REMOVED lines=12> */
.L_x_121:
[----:B------:R-:W-:Y:S05]  /*79d0*/  BSYNC B1 ;  /* 0x0000000000017941 */ /* 0x000fea0003800000 */
.L_x_120:
        /* <DEDUP_REMOVED lines=12> */
.L_x_123:
[----:B------:R-:W-:Y:S05]  /*7aa0*/  BSYNC B1 ;  /* 0x0000000000017941 */ /* 0x000fea0003800000 */
.L_x_122:
        /* <DEDUP_REMOVED lines=12> */
.L_x_125:
[----:B------:R-:W-:Y:S05]  /*7b70*/  BSYNC B1 ;  /* 0x0000000000017941 */ /* 0x000fea0003800000 */
.L_x_124:
        /* <DEDUP_REMOVED lines=12> */
.L_x_127:
[----:B------:R-:W-:Y:S05]  /*7c40*/  BSYNC B1 ;  /* 0x0000000000017941 */ /* 0x000fea0003800000 */
.L_x_126:
        /* <DEDUP_REMOVED lines=12> */
.L_x_129:
[----:B------:R-:W-:Y:S05]  /*7d10*/  BSYNC B1 ;  /* 0x0000000000017941 */ /* 0x000fea0003800000 */
.L_x_128:
        /* <DEDUP_REMOVED lines=12> */
.L_x_131:
[----:B------:R-:W-:Y:S05]  /*7de0*/  BSYNC B1 ;  /* 0x0000000000017941 */ /* 0x000fea0003800000 */
.L_x_130:
        /* <DEDUP_REMOVED lines=12> */
.L_x_133:
[----:B------:R-:W-:Y:S05]  /*7eb0*/  BSYNC B1 ;  /* 0x0000000000017941 */ /* 0x000fea0003800000 */
.L_x_132:
        /* <DEDUP_REMOVED lines=12> */
.L_x_135:
[----:B------:R-:W-:Y:S05]  /*7f80*/  BSYNC B1 ;  /* 0x0000000000017941 */ /* 0x000fea0003800000 */
.L_x_134:
        /* <DEDUP_REMOVED lines=12> */
.L_x_137:
[----:B------:R-:W-:Y:S05]  /*8050*/  BSYNC B1 ;  /* 0x0000000000017941 */ /* 0x000fea0003800000 */
.L_x_136:
        /* <DEDUP_REMOVED lines=12> */
.L_x_139:
[----:B------:R-:W-:Y:S05]  /*8120*/  BSYNC B1 ;  /* 0x0000000000017941 */ /* 0x000fea0003800000 */
.L_x_138:
        /* <DEDUP_REMOVED lines=12> */
.L_x_141:
[----:B------:R-:W-:Y:S05]  /*81f0*/  BSYNC B1 ;  /* 0x0000000000017941 */ /* 0x000fea0003800000 */
.L_x_140:
        /* <DEDUP_REMOVED lines=12> */
.L_x_143:
[----:B------:R-:W-:Y:S05]  /*82c0*/  BSYNC B1 ;  /* 0x0000000000017941 */ /* 0x000fea0003800000 */
.L_x_142:
        /* <DEDUP_REMOVED lines=12> */
.L_x_145:
[----:B------:R-:W-:Y:S05]  /*8390*/  BSYNC B1 ;  /* 0x0000000000017941 */ /* 0x000fea0003800000 */
.L_x_144:
        /* <DEDUP_REMOVED lines=12> */
.L_x_147:
[----:B------:R-:W-:Y:S05]  /*8460*/  BSYNC B1 ;  /* 0x0000000000017941 */ /* 0x000fea0003800000 */
.L_x_146:
        /* <DEDUP_REMOVED lines=12> */
.L_x_149:
[----:B------:R-:W-:Y:S05]  /*8530*/  BSYNC B1 ;  /* 0x0000000000017941 */ /* 0x000fea0003800000 */
.L_x_148:
        /* <DEDUP_REMOVED lines=12> */
.L_x_151:
[----:B------:R-:W-:Y:S05]  /*8600*/  BSYNC B1 ;  /* 0x0000000000017941 */ /* 0x000fea0003800000 */
.L_x_150:
        /* <DEDUP_REMOVED lines=12> */
.L_x_153:
[----:B------:R-:W-:Y:S05]  /*86d0*/  BSYNC B1 ;  /* 0x0000000000017941 */ /* 0x000fea0003800000 */
.L_x_152:
        /* <DEDUP_REMOVED lines=12> */
.L_x_155:
[----:B------:R-:W-:Y:S05]  /*87a0*/  BSYNC B1 ;  /* 0x0000000000017941 */ /* 0x000fea0003800000 */
.L_x_154:
        /* <DEDUP_REMOVED lines=12> */
.L_x_157:
[----:B------:R-:W-:Y:S05]  /*8870*/  BSYNC B1 ;  /* 0x0000000000017941 */ /* 0x000fea0003800000 */
.L_x_156:
        /* <DEDUP_REMOVED lines=12> */
.L_x_159:
[----:B------:R-:W-:Y:S05]  /*8940*/  BSYNC B1 ;  /* 0x0000000000017941 */ /* 0x000fea0003800000 */
.L_x_158:
        /* <DEDUP_REMOVED lines=12> */
.L_x_161:
[----:B------:R-:W-:Y:S05]  /*8a10*/  BSYNC B1 ;  /* 0x0000000000017941 */ /* 0x000fea0003800000 */
.L_x_160:
        /* <DEDUP_REMOVED lines=12> */
.L_x_163:
[----:B------:R-:W-:Y:S05]  /*8ae0*/  BSYNC B1 ;  /* 0x0000000000017941 */ /* 0x000fea0003800000 */
.L_x_162:
        /* <DEDUP_REMOVED lines=12> */
.L_x_165:
[----:B------:R-:W-:Y:S05]  /*8bb0*/  BSYNC B1 ;  /* 0x0000000000017941 */ /* 0x000fea0003800000 */
.L_x_164:
        /* <DEDUP_REMOVED lines=12> */
.L_x_167:
[----:B------:R-:W-:Y:S05]  /*8c80*/  BSYNC B1 ;  /* 0x0000000000017941 */ /* 0x000fea0003800000 */
.L_x_166:
        /* <DEDUP_REMOVED lines=12> */
.L_x_169:
[----:B------:R-:W-:Y:S05]  /*8d50*/  BSYNC B1 ;  /* 0x0000000000017941 */ /* 0x000fea0003800000 */
.L_x_168:
        /* <DEDUP_REMOVED lines=12> */
.L_x_171:
[----:B------:R-:W-:Y:S05]  /*8e20*/  BSYNC B1 ;  /* 0x0000000000017941 */ /* 0x000fea0003800000 */
.L_x_170:
        /* <DEDUP_REMOVED lines=12> */
.L_x_173:
[----:B------:R-:W-:Y:S05]  /*8ef0*/  BSYNC B1 ;  /* 0x0000000000017941 */ /* 0x000fea0003800000 */
.L_x_172:
        /* <DEDUP_REMOVED lines=12> */
.L_x_175:
[----:B------:R-:W-:Y:S05]  /*8fc0*/  BSYNC B1 ;  /* 0x0000000000017941 */ /* 0x000fea0003800000 */
.L_x_174:
        /* <DEDUP_REMOVED lines=12> */
.L_x_177:
[----:B------:R-:W-:Y:S05]  /*9090*/  BSYNC B1 ;  /* 0x0000000000017941 */ /* 0x000fea0003800000 */
.L_x_176:
        /* <DEDUP_REMOVED lines=12> */
.L_x_179:
[----:B------:R-:W-:Y:S05]  /*9160*/  BSYNC B1 ;  /* 0x0000000000017941 */ /* 0x000fea0003800000 */
.L_x_178:
        /* <DEDUP_REMOVED lines=12> */
.L_x_181:
[----:B------:R-:W-:Y:S05]  /*9230*/  BSYNC B1 ;  /* 0x0000000000017941 */ /* 0x000fea0003800000 */
.L_x_180:
        /* <DEDUP_REMOVED lines=12> */
.L_x_183:
[----:B------:R-:W-:Y:S05]  /*9300*/  BSYNC B1 ;  /* 0x0000000000017941 */ /* 0x000fea0003800000 */
.L_x_182:
        /* <DEDUP_REMOVED lines=12> */
.L_x_185:
[----:B------:R-:W-:Y:S05]  /*93d0*/  BSYNC B1 ;  /* 0x0000000000017941 */ /* 0x000fea0003800000 */
.L_x_184:
[----:B-----5:R-:W-:Y:S01]  /*93e0*/  LOP3.LUT R32, R32, 0xff, RZ, 0xc0, !PT ;  /* 0x000000ff20207812 */ /* 0x020fe200078ec0ff */
[----:B------:R-:W-:Y:S01]  /*93f0*/  BSSY B1, `(.L_x_186) ;  /* 0x000000b000017945 */ /* 0x000fe20003800000 */
[----:B------:R-:W-:Y:S02]  /*9400*/  ISETP.LT.OR P4, PT, R35, 0x99, !P0 ;  /* 0x000000992300780c */ /* 0x000fe40004781670 */
[----:B------:R-:W-:-:S05]  /*9410*/  F2FP.F16.E4M3.UNPACK_B R32, R32 ;  /* 0x00000020ff20723e */ /* 0x000fca00020006ff */
[----:B------:R-:W-:-:S05]  /*9420*/  HADD2.F32 R32, -RZ, R32.H0_H0 ;  /* 0x20000020ff207230 */ /* 0x000fca0000004100 */
[----:B------:R-:W-:-:S04]  /*9430*/  FMUL R32, R32, UR21 ;  /* 0x0000001520207c20 */ /* 0x000fc80008400000 */
[----:B------:R-:W-:Y:S01]  /*9440*/  FFMA R32, R23, UR20, R32 ;  /* 0x0000001417207c23 */ /* 0x000fe20008000020 */
[----:B------:R-:W-:-:S04]  /*9450*/  PRMT R23, RZ, 0x7610, R23 ;  /* 0x00007610ff177816 */ /* 0x000fc80000000017 */
[----:B-1----:R-:W-:-:S05]  /*9460*/  F2FP.SATFINITE.E4M3.F32.PACK_AB_MERGE_C R33, RZ, R32, RZ ;  /* 0x00000020ff21723e */ /* 0x002fca00048070ff */
[----:B------:R1:W-:Y:S01]  /*9470*/  @!P3 STG.E.U8 desc[UR18][R26.64+0x91], R33 ;  /* 0x000091211a00b986 */ /* 0x0003e2000c101112 */
[----:B------:R-:W-:Y:S05]  /*9480*/  @P4 BRA `(.L_x_187) ;  /* 0x0000000000044947 */ /* 0x000fea0003800000 */
[----:B------:R0:W5:Y:S02]  /*9490*/  LDG.E.U8 R23, desc[UR18][R28.64+0x98] ;  /* 0x000098121c177981 */ /* 0x000164000c1e1100 */
.L_x_187:
[----:B------:R-:W-:Y:S05]  /*94a0*/  BSYNC B1 ;  /* 0x0000000000017941 */ /* 0x000fea0003800000 */
.L_x_186:
        /* <DEDUP_REMOVED lines=8> */
[----:B------:R-:W-:-:S05]  /*9530*/  F2FP.SATFINITE.E4M3.F32.PACK_AB_MERGE_C R23, RZ, R23, RZ ;  /* 0x00000017ff17723e */ /* 0x000fca00048070ff */
[----:B------:R0:W-:Y:S01]  /*9540*/  @!P4 STG.E.U8 desc[UR18][R24.64+0x98], R23 ;  /* 0x000098171800c986 */ /* 0x0001e2000c101112 */
[----:B------:R-:W-:Y:S05]  /*9550*/  @P3 BRA `(.L_x_189) ;  /* 0x0000000000043947 */ /* 0x000fea0003800000 */
[----:B------:R0:W5:Y:S02]  /*9560*/  LDG.E.U8 R22, desc[UR18][R28.64+0x99] ;  /* 0x000099121c167981 */ /* 0x000164000c1e1100 */
.L_x_189:
[----:B------:R-:W-:Y:S05]  /*9570*/  BSYNC B1 ;  /* 0x0000000000017941 */ /* 0x000fea0003800000 */
.L_x_188:
        /* <DEDUP_REMOVED lines=8> */
[----:B0-----:R-:W-:-:S05]  /*9600*/  F2FP.SATFINITE.E4M3.F32.PACK_AB_MERGE_C R23, RZ, R22, RZ ;  /* 0x00000016ff17723e */ /* 0x001fca00048070ff */
[----:B------:R0:W-:Y:S01]  /*9610*/  @!P3 STG.E.U8 desc[UR18][R24.64+0x99], R23 ;  /* 0x000099171800b986 */ /* 0x0001e2000c101112 */
[----:B------:R-:W-:Y:S05]  /*9620*/  @P4 BRA `(.L_x_191) ;  /* 0x0000000000044947 */ /* 0x000fea0003800000 */
[----:B------:R0:W5:Y:S02]  /*9630*/  LDG.E.U8 R21, desc[UR18][R30.64+0x98] ;  /* 0x000098121e157981 */ /* 0x000164000c1e1100 */
.L_x_191:
[----:B------:R-:W-:Y:S05]  /*9640*/  BSYNC B1 ;  /* 0x0000000000017941 */ /* 0x000fea0003800000 */
.L_x_190:
        /* <DEDUP_REMOVED lines=12> */
.L_x_193:
[----:B------:R-:W-:Y:S05]  /*9710*/  BSYNC B1 ;  /* 0x0000000000017941 */ /* 0x000fea0003800000 */
.L_x_192:
        /* <DEDUP_REMOVED lines=12> */
.L_x_195:
[----:B------:R-:W-:Y:S05]  /*97e0*/  BSYNC B1 ;  /* 0x0000000000017941 */ /* 0x000fea0003800000 */
.L_x_194:
        /* <DEDUP_REMOVED lines=12> */
.L_x_197:
[----:B------:R-:W-:Y:S05]  /*98b0*/  BSYNC B1 ;  /* 0x0000000000017941 */ /* 0x000fea0003800000 */
.L_x_196:
        /* <DEDUP_REMOVED lines=12> */
.L_x_199:
[----:B------:R-:W-:Y:S05]  /*9980*/  BSYNC B1 ;  /* 0x0000000000017941 */ /* 0x000fea0003800000 */
.L_x_198:
        /* <DEDUP_REMOVED lines=12> */
.L_x_201:
[----:B------:R-:W-:Y:S05]  /*9a50*/  BSYNC B1 ;  /* 0x0000000000017941 */ /* 0x000fea0003800000 */
.L_x_200:
        /* <DEDUP_REMOVED lines=12> */
.L_x_203:
[----:B------:R-:W-:Y:S05]  /*9b20*/  BSYNC B1 ;  /* 0x0000000000017941 */ /* 0x000fea0003800000 */
.L_x_202:
        /* <DEDUP_REMOVED lines=12> */
.L_x_205:
[----:B------:R-:W-:Y:S05]  /*9bf0*/  BSYNC B1 ;  /* 0x0000000000017941 */ /* 0x000fea0003800000 */
.L_x_204:
        /* <DEDUP_REMOVED lines=12> */
.L_x_207:
[----:B------:R-:W-:Y:S05]  /*9cc0*/  BSYNC B1 ;  /* 0x0000000000017941 */ /* 0x000fea0003800000 */
.L_x_206:
        /* <DEDUP_REMOVED lines=12> */
.L_x_209:
[----:B------:R-:W-:Y:S05]  /*9d90*/  BSYNC B1 ;  /* 0x0000000000017941 */ /* 0x000fea0003800000 */
.L_x_208:
        /* <DEDUP_REMOVED lines=12> */
.L_x_211:
[----:B------:R-:W-:Y:S05]  /*9e60*/  BSYNC B1 ;  /* 0x0000000000017941 */ /* 0x000fea0003800000 */
.L_x_210:
        /* <DEDUP_REMOVED lines=12> */
.L_x_213:
[----:B------:R-:W-:Y:S05]  /*9f30*/  BSYNC B1 ;  /* 0x0000000000017941 */ /* 0x000fea0003800000 */
.L_x_212:
        /* <DEDUP_REMOVED lines=12> */
.L_x_215:
[----:B------:R-:W-:Y:S05]  /*a000*/  BSYNC B1 ;  /* 0x0000000000017941 */ /* 0x000fea0003800000 */
.L_x_214:
        /* <DEDUP_REMOVED lines=12> */
.L_x_217:
[----:B------:R-:W-:Y:S05]  /*a0d0*/  BSYNC B1 ;  /* 0x0000000000017941 */ /* 0x000fea0003800000 */
.L_x_216:
        /* <DEDUP_REMOVED lines=12> */
.L_x_219:
[----:B------:R-:W-:Y:S05]  /*a1a0*/  BSYNC B1 ;  /* 0x0000000000017941 */ /* 0x000fea0003800000 */
.L_x_218:
        /* <DEDUP_REMOVED lines=12> */
.L_x_221:
[----:B------:R-:W-:Y:S05]  /*a270*/  BSYNC B1 ;  /* 0x0000000000017941 */ /* 0x000fea0003800000 */
.L_x_220:
        /* <DEDUP_REMOVED lines=12> */
.L_x_223:
[----:B------:R-:W-:Y:S05]  /*a340*/  BSYNC B1 ;  /* 0x0000000000017941 */ /* 0x000fea0003800000 */
.L_x_222:
        /* <DEDUP_REMOVED lines=12> */
.L_x_225:
[----:B------:R-:W-:Y:S05]  /*a410*/  BSYNC B1 ;  /* 0x0000000000017941 */ /* 0x000fea0003800000 */
.L_x_224:
        /* <DEDUP_REMOVED lines=12> */
.L_x_227:
[----:B------:R-:W-:Y:S05]  /*a4e0*/  BSYNC B1 ;  /* 0x0000000000017941 */ /* 0x000fea0003800000 */
.L_x_226:
        /* <DEDUP_REMOVED lines=12> */
.L_x_229:
[----:B------:R-:W-:Y:S05]  /*a5b0*/  BSYNC B1 ;  /* 0x0000000000017941 */ /* 0x000fea0003800000 */
.L_x_228:
[----:B-----5:R-:W-:Y:S01]  /*a5c0*/  LOP3.LUT R2, R2, 0xff, RZ, 0xc0, !PT ;  /* 0x000000ff02027812 */ /* 0x020fe200078ec0ff */
[----:B------:R-:W-:Y:S01]  /*a5d0*/  BSSY B1, `(.L_x_230) ;  /* 0x000000b000017945 */ /* 0x000fe20003800000 */
[----:B------:R-:W-:Y:S02]  /*a5e0*/  ISETP.LT.OR P4, PT, R35, 0xc1, !P1 ;  /* 0x000000c12300780c */ /* 0x000fe40004f81670 */
[----:B------:R-:W-:-:S05]  /*a5f0*/  F2FP.F16.E4M3.UNPACK_B R2, R2 ;  /* 0x00000002ff02723e */ /* 0x000fca00020006ff */
[----:B------:R-:W-:-:S05]  /*a600*/  HADD2.F32 R2, -RZ, R2.H0_H0 ;  /* 0x20000002ff027230 */ /* 0x000fca0000004100 */
[----:B0-----:R-:W-:-:S04]  /*a610*/  FMUL R3, R2, UR21 ;  /* 0x0000001502037c20 */ /* 0x001fc80008400000 */
[----:B------:R-:W-:Y:S01]  /*a620*/  FFMA R3, R0, UR20, R3 ;  /* 0x0000001400037c23 */ /* 0x000fe20008000003 */
[----:B------:R-:W-:-:S04]  /*a630*/  PRMT R0, RZ, 0x7610, R0 ;  /* 0x00007610ff007816 */ /* 0x000fc80000000000 */
[----:B------:R-:W-:-:S05]  /*a640*/  F2FP.SATFINITE.E4M3.F32.PACK_AB_MERGE_C R3, RZ, R3, RZ ;  /* 0x00000003ff03723e */ /* 0x000fca00048070ff */
[----:B------:R0:W-:Y:S01]  /*a650*/  @!P3 STG.E.U8 desc[UR18][R24.64+0xc1], R3 ;  /* 0x0000c1031800b986 */ /* 0x0001e2000c101112 */
[----:B------:R-:W-:Y:S05]  /*a660*/  @P4 BRA `(.L_x_231) ;  /* 0x0000000000044947 */ /* 0x000fea0003800000 */
[----:B------:R0:W5:Y:S02]  /*a670*/  LDG.E.U8 R0, desc[UR18][R30.64+0xc0] ;  /* 0x0000c0121e007981 */ /* 0x000164000c1e1100 */
.L_x_231:
[----:B------:R-:W-:Y:S05]  /*a680*/  BSYNC B1 ;  /* 0x0000000000017941 */ /* 0x000fea0003800000 */
.L_x_230:
[----:B------:R-:W2:Y:S01]  /*a690*/  LDL.LU R2, [R1] ;  /* 0x0000000001027983 */ /* 0x000ea20000300800 */
[----:B-----5:R-:W-:Y:S01]  /*a6a0*/  LOP3.LUT R0, R0, 0xff, RZ, 0xc0, !PT ;  /* 0x000000ff00007812 */ /* 0x020fe200078ec0ff */
[----:B------:R-:W-:Y:S01]  /*a6b0*/  BSSY B1, `(.L_x_232) ;  /* 0x000000b000017945 */ /* 0x000fe20003800000 */
[----:B------:R-:W-:Y:S02]  /*a6c0*/  ISETP.LT.OR P3, PT, R35, 0xc2, !P1 ;  /* 0x000000c22300780c */ /* 0x000fe40004f61670 */
[----:B------:R-:W-:-:S05]  /*a6d0*/  F2FP.F16.E4M3.UNPACK_B R0, R0 ;  /* 0x00000000ff00723e */ /* 0x000fca00020006ff */
[----:B------:R-:W-:-:S05]  /*a6e0*/  HADD2.F32 R0, -RZ, R0.H0_H0 ;  /* 0x20000000ff007230 */ /* 0x000fca0000004100 */
[----:B------:R-:W-:-:S04]  /*a6f0*/  FMUL R0, R0, UR21 ;  /* 0x0000001500007c20 */ /* 0x000fc80008400000 */
[----:B--2---:R-:W-:-:S05]  /*a700*/  FFMA R0, R2, UR20, R0 ;  /* 0x0000001402007c23 */ /* 0x004fca0008000000 */
[----:B0-----:R-:W-:Y:S02]  /*a710*/  F2FP.SATFINITE.E4M3.F32.PACK_AB_MERGE_C R3, RZ, R0, RZ ;  /* 0x00000000ff03723e */ /* 0x001fe400048070ff */
[----:B------:R-:W-:-:S03]  /*a720*/  PRMT R0, RZ, 0x7610, R0 ;  /* 0x00007610ff007816 */ /* 0x000fc60000000000 */
[----:B------:R0:W-:Y:S01]  /*a730*/  @!P4 STG.E.U8 desc[UR18][R26.64+0xc0], R3 ;  /* 0x0000c0031a00c986 */ /* 0x0001e2000c101112 */
[----:B------:R-:W-:Y:S05]  /*a740*/  @P3 BRA `(.L_x_233) ;  /* 0x0000000000043947 */ /* 0x000fea0003800000 */
[----:B------:R2:W5:Y:S02]  /*a750*/  LDG.E.U8 R0, desc[UR18][R30.64+0xc1] ;  /* 0x0000c1121e007981 */ /* 0x000564000c1e1100 */
.L_x_233:
[----:B------:R-:W-:Y:S05]  /*a760*/  BSYNC B1 ;  /* 0x0000000000017941 */ /* 0x000fea0003800000 */
.L_x_232:
[----:B------:R-:W3:Y:S01]  /*a770*/  LDL.LU R2, [R1+0x4] ;  /* 0x0000040001027983 */ /* 0x000ee20000300800 */
[----:B-----5:R-:W-:Y:S01]  /*a780*/  LOP3.LUT R0, R0, 0xff, RZ, 0xc0, !PT ;  /* 0x000000ff00007812 */ /* 0x020fe200078ec0ff */
[----:B------:R-:W-:Y:S01]  /*a790*/  BSSY B1, `(.L_x_234) ;  /* 0x000000b000017945 */ /* 0x000fe20003800000 */
[----:B------:R-:W-:Y:S02]  /*a7a0*/  ISETP.LT.OR P4, PT, R35, 0xc9, !P0 ;  /* 0x000000c92300780c */ /* 0x000fe40004781670 */
[----:B------:R-:W-:-:S05]  /*a7b0*/  F2FP.F16.E4M3.UNPACK_B R0, R0 ;  /* 0x00000000ff00723e */ /* 0x000fca00020006ff */
[----:B------:R-:W-:-:S05]  /*a7c0*/  HADD2.F32 R0, -RZ, R0.H0_H0 ;  /* 0x20000000ff007230 */ /* 0x000fca0000004100 */
[----:B------:R-:W-:-:S04]  /*a7d0*/  FMUL R0, R0, UR21 ;  /* 0x0000001500007c20 */ /* 0x000fc80008400000 */
[----:B---3--:R-:W-:-:S05]  /*a7e0*/  FFMA R0, R2, UR20, R0 ;  /* 0x0000001402007c23 */ /* 0x008fca0008000000 */
[----:B0-----:R-:W-:Y:S02]  /*a7f0*/  F2FP.SATFINITE.E4M3.F32.PACK_AB_MERGE_C R3, RZ, R0, RZ ;  /* 0x00000000ff03723e */ /* 0x001fe400048070ff */
[----:B------:R-:W-:-:S03]  /*a800*/  PRMT R0, RZ, 0x7610, R0 ;  /* 0x00007610ff007816 */ /* 0x000fc60000000000 */
[----:B------:R0:W-:Y:S01]  /*a810*/  @!P3 STG.E.U8 desc[UR18][R26.64+0xc1], R3 ;  /* 0x0000c1031a00b986 */ /* 0x0001e2000c101112 */
[----:B------:R-:W-:Y:S05]  /*a820*/  @P4 BRA `(.L_x_235) ;  /* 0x0000000000044947 */ /* 0x000fea0003800000 */
[----:B------:R3:W5:Y:S02]  /*a830*/  LDG.E.U8 R0, desc[UR18][R28.64+0xc8] ;  /* 0x0000c8121c007981 */ /* 0x000764000c1e1100 */
.L_x_235:
[----:B------:R-:W-:Y:S05]  /*a840*/  BSYNC B1 ;  /* 0x0000000000017941 */ /* 0x000fea0003800000 */
.L_x_234:
[----:B------:R-:W2:Y:S01]  /*a850*/  LDL.LU R2, [R1+0x8] ;  /* 0x0000080001027983 */ /* 0x000ea20000300800 */
        /* <DEDUP_REMOVED lines=12> */
.L_x_237:
[----:B------:R-:W-:Y:S05]  /*a920*/  BSYNC B1 ;  /* 0x0000000000017941 */ /* 0x000fea0003800000 */
.L_x_236:
        /* <DEDUP_REMOVED lines=13> */
.L_x_239:
[----:B------:R-:W-:Y:S05]  /*aa00*/  BSYNC B1 ;  /* 0x0000000000017941 */ /* 0x000fea0003800000 */
.L_x_238:
        /* <DEDUP_REMOVED lines=13> */
.L_x_241:
[----:B------:R-:W-:Y:S05]  /*aae0*/  BSYNC B1 ;  /* 0x0000000000017941 */ /* 0x000fea0003800000 */
.L_x_240:
        /* <DEDUP_REMOVED lines=13> */
.L_x_243:
[----:B------:R-:W-:Y:S05]  /*abc0*/  BSYNC B1 ;  /* 0x0000000000017941 */ /* 0x000fea0003800000 */
.L_x_242:
        /* <DEDUP_REMOVED lines=13> */
.L_x_245:
[----:B------:R-:W-:Y:S05]  /*aca0*/  BSYNC B1 ;  /* 0x0000000000017941 */ /* 0x000fea0003800000 */
.L_x_244:
        /* <DEDUP_REMOVED lines=13> */
.L_x_247:
[----:B------:R-:W-:Y:S05]  /*ad80*/  BSYNC B1 ;  /* 0x0000000000017941 */ /* 0x000fea0003800000 */
.L_x_246:
        /* <DEDUP_REMOVED lines=13> */
.L_x_249:
[----:B------:R-:W-:Y:S05]  /*ae60*/  BSYNC B1 ;  /* 0x0000000000017941 */ /* 0x000fea0003800000 */
.L_x_248:
        /* <DEDUP_REMOVED lines=13> */
.L_x_251:
[----:B------:R-:W-:Y:S05]  /*af40*/  BSYNC B1 ;  /* 0x0000000000017941 */ /* 0x000fea0003800000 */
.L_x_250:
        /* <DEDUP_REMOVED lines=13> */
.L_x_253:
[----:B------:R-:W-:Y:S05]  /*b020*/  BSYNC B1 ;  /* 0x0000000000017941 */ /* 0x000fea0003800000 */
.L_x_252:
        /* <DEDUP_REMOVED lines=13> */
.L_x_255:
[----:B------:R-:W-:Y:S05]  /*b100*/  BSYNC B1 ;  /* 0x0000000000017941 */ /* 0x000fea0003800000 */
.L_x_254:
        /* <DEDUP_REMOVED lines=13> */
.L_x_257:
[----:B------:R-:W-:Y:S05]  /*b1e0*/  BSYNC B1 ;  /* 0x0000000000017941 */ /* 0x000fea0003800000 */
.L_x_256:
        /* <DEDUP_REMOVED lines=13> */
.L_x_259:
[----:B------:R-:W-:Y:S05]  /*b2c0*/  BSYNC B1 ;  /* 0x0000000000017941 */ /* 0x000fea0003800000 */
.L_x_258:
        /* <DEDUP_REMOVED lines=13> */
.L_x_261:
[----:B------:R-:W-:Y:S05]  /*b3a0*/  BSYNC B1 ;  /* 0x0000000000017941 */ /* 0x000fea0003800000 */
.L_x_260:
        /* <DEDUP_REMOVED lines=13> */
.L_x_263:
[----:B------:R-:W-:Y:S05]  /*b480*/  BSYNC B1 ;  /* 0x0000000000017941 */ /* 0x000fea0003800000 */
.L_x_262:
        /* <DEDUP_REMOVED lines=13> */
.L_x_265:
[----:B------:R-:W-:Y:S05]  /*b560*/  BSYNC B1 ;  /* 0x0000000000017941 */ /* 0x000fea0003800000 */
.L_x_264:
        /* <DEDUP_REMOVED lines=13> */
.L_x_267:
[----:B------:R-:W-:Y:S05]  /*b640*/  BSYNC B1 ;  /* 0x0000000000017941 */ /* 0x000fea0003800000 */
.L_x_266:
        /* <DEDUP_REMOVED lines=13> */
.L_x_269:
[----:B------:R-:W-:Y:S05]  /*b720*/  BSYNC B1 ;  /* 0x0000000000017941 */ /* 0x000fea0003800000 */
.L_x_268:
        /* <DEDUP_REMOVED lines=13> */
.L_x_271:
[----:B------:R-:W-:Y:S05]  /*b800*/  BSYNC B1 ;  /* 0x0000000000017941 */ /* 0x000fea0003800000 */
.L_x_270:
        /* <DEDUP_REMOVED lines=13> */
.L_x_273:
[----:B------:R-:W-:Y:S05]  /*b8e0*/  BSYNC B1 ;  /* 0x0000000000017941 */ /* 0x000fea0003800000 */
.L_x_272:
        /* <DEDUP_REMOVED lines=13> */
.L_x_275:
[----:B------:R-:W-:Y:S05]  /*b9c0*/  BSYNC B1 ;  /* 0x0000000000017941 */ /* 0x000fea0003800000 */
.L_x_274:
        /* <DEDUP_REMOVED lines=13> */
.L_x_277:
[----:B------:R-:W-:Y:S05]  /*baa0*/  BSYNC B1 ;  /* 0x0000000000017941 */ /* 0x000fea0003800000 */
.L_x_276:
        /* <DEDUP_REMOVED lines=13> */
.L_x_279:
[----:B------:R-:W-:Y:S05]  /*bb80*/  BSYNC B1 ;  /* 0x0000000000017941 */ /* 0x000fea0003800000 */
.L_x_278:
        /* <DEDUP_REMOVED lines=13> */
.L_x_281:
[----:B------:R-:W-:Y:S05]  /*bc60*/  BSYNC B1 ;  /* 0x0000000000017941 */ /* 0x000fea0003800000 */
.L_x_280:
        /* <DEDUP_REMOVED lines=13> */
.L_x_283:
[----:B------:R-:W-:Y:S05]  /*bd40*/  BSYNC B1 ;  /* 0x0000000000017941 */ /* 0x000fea0003800000 */
.L_x_282:
        /* <DEDUP_REMOVED lines=13> */
.L_x_285:
[----:B------:R-:W-:Y:S05]  /*be20*/  BSYNC B1 ;  /* 0x0000000000017941 */ /* 0x000fea0003800000 */
.L_x_284:
        /* <DEDUP_REMOVED lines=13> */
.L_x_287:
[----:B------:R-:W-:Y:S05]  /*bf00*/  BSYNC B1 ;  /* 0x0000000000017941 */ /* 0x000fea0003800000 */
.L_x_286:
        /* <DEDUP_REMOVED lines=13> */
.L_x_289:
[----:B------:R-:W-:Y:S05]  /*bfe0*/  BSYNC B1 ;  /* 0x0000000000017941 */ /* 0x000fea0003800000 */
.L_x_288:
[----:B------:R-:W-:Y:S05]  /*bff0*/  @P1 BRA `(.L_x_290) ;  /* 0x0000002000a41947 */ /* 0x000fea0003800000 */
[----:B------:R-:W2:Y:S01]  /*c000*/  LDL.LU R2, [R1+0x74] ;  /* 0x0000740001027983 */ /* 0x000ea20000300800 */
[----:B-----5:R-:W-:-:S04]  /*c010*/  LOP3.LUT R0, R0, 0xff, RZ, 0xc0, !PT ;  /* 0x000000ff00007812 */ /* 0x020fc800078ec0ff */
[----:B------:R-:W-:-:S05]  /*c020*/  F2FP.F16.E4M3.UNPACK_B R0, R0 ;  /* 0x00000000ff00723e */ /* 0x000fca00020006ff */
[----:B------:R-:W-:-:S05]  /*c030*/  HADD2.F32 R0, -RZ, R0.H0_H0 ;  /* 0x20000000ff007230 */ /* 0x000fca0000004100 */
[----:B------:R-:W-:-:S04]  /*c040*/  FMUL R0, R0, UR21 ;  /* 0x0000001500007c20 */ /* 0x000fc80008400000 */
[----:B--2---:R-:W-:-:S05]  /*c050*/  FFMA R0, R2, UR20, R0 ;  /* 0x0000001402007c23 */ /* 0x004fca0008000000 */
[----:B0-----:R-:W-:-:S05]  /*c060*/  F2FP.SATFINITE.E4M3.F32.PACK_AB_MERGE_C R3, RZ, R0, RZ ;  /* 0x00000000ff03723e */ /* 0x001fca00048070ff */
[----:B------:R0:W-:Y:S01]  /*c070*/  STG.E.U8 desc[UR18][R26.64+0xf9], R3 ;  /* 0x0000f9031a007986 */ /* 0x0001e2000c101112 */
[----:B------:R-:W-:Y:S05]  /*c080*/  BRA `(.L_x_290) ;  /* 0x0000002000807947 */ /* 0x000fea0003800000 */
.L_x_33:
[----:B------:R-:W-:Y:S01]  /*c090*/  ISETP.GE.AND P1, PT, R38, 0x1, PT ;  /* 0x000000012600780c */ /* 0x000fe20003f26270 */
[----:B------:R-:W-:Y:S01]  /*c0a0*/  FMUL R226, R226, UR20 ;  /* 0x00000014e2e27c20 */ /* 0x000fe20008400000 */
[----:B------:R-:W2:Y:S01]  /*c0b0*/  LDL.LU R227, [R1+0x10] ;  /* 0x0000100001e37983 */ /* 0x000ea20000300800 */
[----:B------:R-:W-:Y:S01]  /*c0c0*/  ISETP.GE.AND P0, PT, R38, 0x9, PT ;  /* 0x000000092600780c */ /* 0x000fe20003f06270 */
[----:B------:R-:W-:Y:S01]  /*c0d0*/  FMUL R225, R225, UR20 ;  /* 0x00000014e1e17c20 */ /* 0x000fe20008400000 */
[C---:B------:R-:W-:Y:S02]  /*c0e0*/  ISETP.LT.OR P4, PT, R35.reuse, 0x1, !P1 ;  /* 0x000000012300780c */ /* 0x040fe40004f81670 */
[C---:B------:R-:W-:Y:S02]  /*c0f0*/  ISETP.LT.OR P5, PT, R35.reuse, 0x2, !P1 ;  /* 0x000000022300780c */ /* 0x040fe40004fa1670 */
[----:B------:R-:W-:Y:S02]  /*c100*/  F2FP.SATFINITE.E4M3.F32.PACK_AB_MERGE_C R29, RZ, R226, RZ ;  /* 0x000000e2ff1d723e */ /* 0x000fe400048070ff */
[C---:B------:R-:W-:Y:S01]  /*c110*/  ISETP.LT.OR P3, PT, R35.reuse, 0x1, !P0 ;  /* 0x000000012300780c */ /* 0x040fe20004761670 */
[----:B------:R-:W-:Y:S01]  /*c120*/  FMUL R224, R224, UR20 ;  /* 0x00000014e0e07c20 */ /* 0x000fe20008400000 */
[----:B------:R-:W-:Y:S01]  /*c130*/  ISETP.LT.OR P6, PT, R35, 0xa, !P1 ;  /* 0x0000000a2300780c */ /* 0x000fe20004fc1670 */
[----:B------:R-:W-:Y:S01]  /*c140*/  FMUL R223, R223, UR20 ;  /* 0x00000014dfdf7c20 */ /* 0x000fe20008400000 */
[----:B------:R-:W-:Y:S01]  /*c150*/  F2FP.SATFINITE.E4M3.F32.PACK_AB_MERGE_C R225, RZ, R225, RZ ;  /* 0x000000e1ffe1723e */ /* 0x000fe200048070ff */
[----:B------:R-:W-:Y:S01]  /*c160*/  FMUL R221, R221, UR20 ;  /* 0x00000014dddd7c20 */ /* 0x000fe20008400000 */
[----:B------:R-:W-:Y:S01]  /*c170*/  FMUL R222, R222, UR20 ;  /* 0x00000014dede7c20 */ /* 0x000fe20008400000 */
[----:B------:R0:W-:Y:S01]  /*c180*/  @!P4 STG.E.U8 desc[UR18][R24.64], R29 ;  /* 0x0000001d1800c986 */ /* 0x0001e2000c101112 */
[----:B------:R-:W-:-:S02]  /*c190*/  ISETP.LT.OR P4, PT, R35, 0x2, !P0 ;  /* 0x000000022300780c */ /* 0x000fc40004781670 */
[----:B------:R-:W-:Y:S01]  /*c1a0*/  F2FP.SATFINITE.E4M3.F32.PACK_AB_MERGE_C R31, RZ, R224, RZ ;  /* 0x000000e0ff1f723e */ /* 0x000fe200048070ff */
[----:B------:R1:W-:Y:S01]  /*c1b0*/  @!P5 STG.E.U8 desc[UR18][R24.64+0x1], R225 ;  /* 0x000001e11800d986 */ /* 0x0003e2000c101112 */
[C---:B------:R-:W-:Y:S02]  /*c1c0*/  ISETP.LT.OR P5, PT, R35.reuse, 0x9, !P1 ;  /* 0x000000092300780c */ /* 0x040fe40004fa1670 */
[----:B------:R-:W-:Y:S01]  /*c1d0*/  F2FP.SATFINITE.E4M3.F32.PACK_AB_MERGE_C R223, RZ, R223, RZ ;  /* 0x000000dfffdf723e */ /* 0x000fe200048070ff */
[----:B------:R-:W-:Y:S01]  /*c1e0*/  FMUL R220, R220, UR20 ;  /* 0x00000014dcdc7c20 */ /* 0x000fe20008400000 */
[----:B------:R-:W-:Y:S01]  /*c1f0*/  F2FP.SATFINITE.E4M3.F32.PACK_AB_MERGE_C R221, RZ, R221, RZ ;  /* 0x000000ddffdd723e */ /* 0x000fe200048070ff */
[----:B------:R-:W-:Y:S01]  /*c200*/  @!P3 STG.E.U8 desc[UR18][R26.64], R31 ;  /* 0x0000001f1a00b986 */ /* 0x000fe2000c101112 */
[----:B------:R-:W-:-:S03]  /*c210*/  ISETP.LT.OR P3, PT, R35, 0x9, !P0 ;  /* 0x000000092300780c */ /* 0x000fc60004761670 */
[----:B------:R-:W-:Y:S01]  /*c220*/  @!P4 STG.E.U8 desc[UR18][R26.64+0x1], R223 ;  /* 0x000001df1a00c986 */ /* 0x000fe2000c101112 */
[----:B------:R-:W-:-:S03]  /*c230*/  ISETP.LT.OR P4, PT, R35, 0xa, !P0 ;  /* 0x0000000a2300780c */ /* 0x000fc60004781670 */
[----:B------:R-:W-:Y:S01]  /*c240*/  @!P6 STG.E.U8 desc[UR18][R24.64+0x9], R221 ;  /* 0x000009dd1800e986 */ /* 0x000fe2000c101112 */
[----:B------:R-:W-:Y:S01]  /*c250*/  ISETP.LT.OR P6, PT, R35, 0x12, !P1 ;  /* 0x000000122300780c */ /* 0x000fe20004fc1670 */
[----:B------:R-:W-:Y:S01]  /*c260*/  FMUL R219, R219, UR20 ;  /* 0x00000014dbdb7c20 */ /* 0x000fe20008400000 */
[----:B0-----:R-:W-:Y:S01]  /*c270*/  F2FP.SATFINITE.E4M3.F32.PACK_AB_MERGE_C R29, RZ, R222, RZ ;  /* 0x000000deff1d723e */ /* 0x001fe200048070ff */
[----:B------:R-:W-:Y:S01]  /*c280*/  FMUL R217, R217, UR20 ;  /* 0x00000014d9d97c20 */ /* 0x000fe20008400000 */
[----:B------:R-:W3:Y:S01]  /*c290*/  LDL.LU R226, [R1+0xc] ;  /* 0x00000c0001e27983 */ /* 0x000ee20000300800 */
[----:B------:R-:W-:Y:S02]  /*c2a0*/  F2FP.SATFINITE.E4M3.F32.PACK_AB_MERGE_C R33, RZ, R220, RZ ;  /* 0x000000dcff21723e */ /* 0x000fe400048070ff */
[----:B------:R-:W-:Y:S01]  /*c2b0*/  F2FP.SATFINITE.E4M3.F32.PACK_AB_MERGE_C R219, RZ, R219, RZ ;  /* 0x000000dbffdb723e */ /* 0x000fe200048070ff */
[----:B------:R0:W-:Y:S01]  /*c2c0*/  @!P5 STG.E.U8 desc[UR18][R24.64+0x8], R29 ;  /* 0x0000081d1800d986 */ /* 0x0001e2000c101112 */
[----:B------:R-:W-:-:S02]  /*c2d0*/  ISETP.LT.OR P5, PT, R35, 0x11, !P1 ;  /* 0x000000112300780c */ /* 0x000fc40004fa1670 */
[----:B------:R-:W-:Y:S01]  /*c2e0*/  F2FP.SATFINITE.E4M3.F32.PACK_AB_MERGE_C R217, RZ, R217, RZ ;  /* 0x000000d9ffd9723e */ /* 0x000fe200048070ff */
[----:B-1----:R-:W4:Y:S01]  /*c2f0*/  LDL.LU R225, [R1+0x8] ;  /* 0x0000080001e17983 */ /* 0x002f220000300800 */
[----:B------:R-:W-:-:S03]  /*c300*/  FMUL R218, R218, UR20 ;  /* 0x00000014dada7c20 */ /* 0x000fc60008400000 */
[----:B------:R-:W3:Y:S04]  /*c310*/  LDL.LU R224, [R1+0x4] ;  /* 0x0000040001e07983 */ /* 0x000ee80000300800 */
[----:B------:R-:W4:Y:S01]  /*c320*/  LDL.LU R222, [R1] ;  /* 0x0000000001de7983 */ /* 0x000f220000300800 */
[----:B0-----:R-:W-:Y:S01]  /*c330*/  F2FP.SATFINITE.E4M3.F32.PACK_AB_MERGE_C R29, RZ, R218, RZ ;  /* 0x000000daff1d723e */ /* 0x001fe200048070ff */
[----:B------:R-:W-:Y:S01]  /*c340*/  FMUL R216, R216, UR20 ;  /* 0x00000014d8d87c20 */ /* 0x000fe20008400000 */
[----:B------:R-:W-:Y:S01]  /*c350*/  FMUL R215, R215, UR20 ;  /* 0x00000014d7d77c20 */ /* 0x000fe20008400000 */
[----:B------:R0:W-:Y:S01]  /*c360*/  @!P3 STG.E.U8 desc[UR18][R26.64+0x8], R33 ;  /* 0x000008211a00b986 */ /* 0x0001e2000c101112 */
[----:B------:R-:W-:Y:S01]  /*c370*/  ISETP.LT.OR P3, PT, R35, 0x11, !P0 ;  /* 0x000000112300780c */ /* 0x000fe20004761670 */
[----:B------:R-:W-:Y:S01]  /*c380*/  FMUL R213, R213, UR20 ;  /* 0x00000014d5d57c20 */ /* 0x000fe20008400000 */
[----:B------:R-:W-:Y:S01]  /*c390*/  F2FP.SATFINITE.E4M3.F32.PACK_AB_MERGE_C R31, RZ, R216, RZ ;  /* 0x000000d8ff1f723e */ /* 0x000fe200048070ff */
[----:B------:R-:W-:Y:S01]  /*c3a0*/  @!P4 STG.E.U8 desc[UR18][R26.64+0x9], R219 ;  /* 0x000009db1a00c986 */ /* 0x000fe2000c101112 */
[C---:B------:R-:W-:Y:S01]  /*c3b0*/  ISETP.LT.OR P4, PT, R35.reuse, 0x12, !P0 ;  /* 0x000000122300780c */ /* 0x040fe20004781670 */
[----:B------:R-:W-:Y:S01]  /*c3c0*/  FMUL R214, R214, UR20 ;  /* 0x00000014d6d67c20 */ /* 0x000fe20008400000 */
[----:B------:R-:W-:Y:S01]  /*c3d0*/  F2FP.SATFINITE.E4M3.F32.PACK_AB_MERGE_C R215, RZ, R215, RZ ;  /* 0x000000d7ffd7723e */ /* 0x000fe200048070ff */
[----:B------:R-:W-:Y:S01]  /*c3e0*/  @!P6 STG.E.U8 desc[UR18][R24.64+0x11], R217 ;  /* 0x000011d91800e986 */ /* 0x000fe2000c101112 */
[C---:B------:R-:W-:Y:S01]  /*c3f0*/  ISETP.LT.OR P6, PT, R35.reuse, 0x1a, !P1 ;  /* 0x0000001a2300780c */ /* 0x040fe20004fc1670 */
[----:B------:R-:W-:Y:S01]  /*c400*/  FMUL R212, R212, UR20 ;  /* 0x00000014d4d47c20 */ /* 0x000fe20008400000 */
[----:B------:R-:W-:Y:S01]  /*c410*/  F2FP.SATFINITE.E4M3.F32.PACK_AB_MERGE_C R213, RZ, R213, RZ ;  /* 0x000000d5ffd5723e */ /* 0x000fe200048070ff */
[----:B------:R1:W-:Y:S01]  /*c420*/  @!P5 STG.E.U8 desc[UR18][R24.64+0x10], R29 ;  /* 0x0000101d1800d986 */ /* 0x0003e2000c101112 */
[----:B------:R-:W-:Y:S01]  /*c430*/  ISETP.LT.OR P5, PT, R35, 0x19, !P1 ;  /* 0x000000192300780c */ /* 0x000fe20004fa1670 */
[----:B------:R-:W-:Y:S01]  /*c440*/  FMUL R211, R211, UR20 ;  /* 0x00000014d3d37c20 */ /* 0x000fe20008400000 */
[----:B------:R-:W-:Y:S01]  /*c450*/  FMUL R209, R209, UR20 ;  /* 0x00000014d1d17c20 */ /* 0x000fe20008400000 */
[----:B------:R1:W-:Y:S01]  /*c460*/  @!P3 STG.E.U8 desc[UR18][R26.64+0x10], R31 ;  /* 0x0000101f1a00b986 */ /* 0x0003e2000c101112 */
[C---:B------:R-:W-:Y:S01]  /*c470*/  ISETP.LT.OR P3, PT, R35.reuse, 0x19, !P0 ;  /* 0x000000192300780c */ /* 0x040fe20004761670 */
[----:B------:R-:W-:Y:S01]  /*c480*/  FMUL R210, R210, UR20 ;  /* 0x00000014d2d27c20 */ /* 0x000fe20008400000 */
[----:B0-----:R-:W-:Y:S01]  /*c490*/  F2FP.SATFINITE.E4M3.F32.PACK_AB_MERGE_C R33, RZ, R212, RZ ;  /* 0x000000d4ff21723e */ /* 0x001fe200048070ff */
[----:B------:R-:W-:Y:S01]  /*c4a0*/  @!P4 STG.E.U8 desc[UR18][R26.64+0x11], R215 ;  /* 0x000011d71a00c986 */ /* 0x000fe2000c101112 */
[C---:B------:R-:W-:Y:S01]  /*c4b0*/  ISETP.LT.OR P4, PT, R35.reuse, 0x1a, !P0 ;  /* 0x0000001a2300780c */ /* 0x040fe20004781670 */
[----:B------:R-:W-:Y:S01]  /*c4c0*/  FMUL R208, R208, UR20 ;  /* 0x00000014d0d07c20 */ /* 0x000fe20008400000 */
[----:B------:R-:W-:Y:S01]  /*c4d0*/  F2FP.SATFINITE.E4M3.F32.PACK_AB_MERGE_C R211, RZ, R211, RZ ;  /* 0x000000d3ffd3723e */ /* 0x000fe200048070ff */
[----:B------:R-:W-:Y:S01]  /*c4e0*/  @!P6 STG.E.U8 desc[UR18][R24.64+0x19], R213 ;  /* 0x000019d51800e986 */ /* 0x000fe2000c101112 */
[----:B------:R-:W-:Y:S01]  /*c4f0*/  ISETP.LT.OR P6, PT, R35, 0x22, !P1 ;  /* 0x000000222300780c */ /* 0x000fe20004fc1670 */
[----:B------:R-:W-:Y:S01]  /*c500*/  FMUL R207, R207, UR20 ;  /* 0x00000014cfcf7c20 */ /* 0x000fe20008400000 */
[----:B-1----:R-:W-:Y:S01]  /*c510*/  F2FP.SATFINITE.E4M3.F32.PACK_AB_MERGE_C R29, RZ, R214, RZ ;  /* 0x000000d6ff1d723e */ /* 0x002fe200048070ff */
[----:B------:R-:W-:Y:S01]  /*c520*/  FMUL R205, R205, UR20 ;  /* 0x00000014cdcd7c20 */ /* 0x000fe20008400000 */
[----:B------:R-:W-:Y:S01]  /*c530*/  F2FP.SATFINITE.E4M3.F32.PACK_AB_MERGE_C R209, RZ, R209, RZ ;  /* 0x000000d1ffd1723e */ /* 0x000fe200048070ff */
[----:B------:R-:W-:Y:S01]  /*c540*/  FMUL R206, R206, UR20 ;  /* 0x00000014cece7c20 */ /* 0x000fe20008400000 */
[----:B------:R-:W-:Y:S01]  /*c550*/  F2FP.SATFINITE.E4M3.F32.PACK_AB_MERGE_C R31, RZ, R208, RZ ;  /* 0x000000d0ff1f723e */ /* 0x000fe200048070ff */
[----:B------:R0:W-:Y:S01]  /*c560*/  @!P5 STG.E.U8 desc[UR18][R24.64+0x18], R29 ;  /* 0x0000181d1800d986 */ /* 0x0001e2000c101112 */
[C---:B------:R-:W-:Y:S01]  /*c570*/  ISETP.LT.OR P5, PT, R35.reuse, 0x21, !P1 ;  /* 0x000000212300780c */ /* 0x040fe20004fa1670 */
[----:B------:R-:W-:Y:S01]  /*c580*/  FMUL R204, R204, UR20 ;  /* 0x00000014cccc7c20 */ /* 0x000fe20008400000 */
[----:B------:R-:W-:Y:S01]  /*c590*/  F2FP.SATFINITE.E4M3.F32.PACK_AB_MERGE_C R207, RZ, R207, RZ ;  /* 0x000000cfffcf723e */ /* 0x000fe200048070ff */
[----:B------:R1:W-:Y:S01]  /*c5a0*/  @!P3 STG.E.U8 desc[UR18][R26.64+0x18], R33 ;  /* 0x000018211a00b986 */ /* 0x0003e2000c101112 */
[----:B------:R-:W-:Y:S01]  /*c5b0*/  ISETP.LT.OR P3, PT, R35, 0x21, !P0 ;  /* 0x000000212300780c */ /* 0x000fe20004761670 */
[----:B------:R-:W-:Y:S01]  /*c5c0*/  FMUL R203, R203, UR20 ;  /* 0x00000014cbcb7c20 */ /* 0x000fe20008400000 */
[----:B------:R-:W-:Y:S01]  /*c5d0*/  F2FP.SATFINITE.E4M3.F32.PACK_AB_MERGE_C R205, RZ, R205, RZ ;  /* 0x000000cdffcd723e */ /* 0x000fe200048070ff */
[----:B------:R-:W-:Y:S01]  /*c5e0*/  @!P4 STG.E.U8 desc[UR18][R26.64+0x19], R211 ;  /* 0x000019d31a00c986 */ /* 0x000fe2000c101112 */
[----:B------:R-:W-:Y:S01]  /*c5f0*/  ISETP.LT.OR P4, PT, R35, 0x22, !P0 ;  /* 0x000000222300780c */ /* 0x000fe20004781670 */
[----:B------:R-:W-:Y:S01]  /*c600*/  FMUL R201, R201, UR20 ;  /* 0x00000014c9c97c20 */ /* 0x000fe20008400000 */
[----:B------:R-:W-:Y:S01]  /*c610*/  F2FP.SATFINITE.E4M3.F32.PACK_AB_MERGE_C R203, RZ, R203, RZ ;  /* 0x000000cbffcb723e */ /* 0x000fe200048070ff */
[----:B------:R-:W-:Y:S01]  /*c620*/  @!P6 STG.E.U8 desc[UR18][R24.64+0x21], R209 ;  /* 0x000021d11800e986 */ /* 0x000fe2000c101112 */
[----:B------:R-:W-:Y:S01]  /*c630*/  ISETP.LT.OR P6, PT, R35, 0x2a, !P1 ;  /* 0x0000002a2300780c */ /* 0x000fe20004fc1670 */
[----:B------:R-:W-:Y:S01]  /*c640*/  FMUL R202, R202, UR20 ;  /* 0x00000014caca7c20 */ /* 0x000fe20008400000 */
[----:B0-----:R-:W-:Y:S01]  /*c650*/  F2FP.SATFINITE.E4M3.F32.PACK_AB_MERGE_C R29, RZ, R210, RZ ;  /* 0x000000d2ff1d723e */ /* 0x001fe200048070ff */
[----:B------:R-:W-:Y:S01]  /*c660*/  FMUL R200, R200, UR20 ;  /* 0x00000014c8c87c20 */ /* 0x000fe20008400000 */
[----:B-1----:R-:W-:Y:S01]  /*c670*/  F2FP.SATFINITE.E4M3.F32.PACK_AB_MERGE_C R33, RZ, R204, RZ ;  /* 0x000000ccff21723e */ /* 0x002fe200048070ff */
[----:B------:R-:W-:Y:S01]  /*c680*/  FMUL R199, R199, UR20 ;  /* 0x00000014c7c77c20 */ /* 0x000fe20008400000 */
[----:B------:R-:W-:Y:S01]  /*c690*/  F2FP.SATFINITE.E4M3.F32.PACK_AB_MERGE_C R201, RZ, R201, RZ ;  /* 0x000000c9ffc9723e */ /* 0x000fe200048070ff */
[----:B------:R0:W-:Y:S01]  /*c6a0*/  @!P5 STG.E.U8 desc[UR18][R24.64+0x20], R29 ;  /* 0x0000201d1800d986 */ /* 0x0001e2000c101112 */
[----:B------:R-:W-:Y:S01]  /*c6b0*/  ISETP.LT.OR P5, PT, R35, 0x29, !P1 ;  /* 0x000000292300780c */ /* 0x000fe20004fa1670 */
[----:B------:R-:W-:Y:S01]  /*c6c0*/  FMUL R197, R197, UR20 ;  /* 0x00000014c5c57c20 */ /* 0x000fe20008400000 */
[----:B------:R-:W-:Y:S01]  /*c6d0*/  F2FP.SATFINITE.E4M3.F32.PACK_AB_MERGE_C R199, RZ, R199, RZ ;  /* 0x000000c7ffc7723e */ /* 0x000fe200048070ff */
[----:B------:R1:W-:Y:S01]  /*c6e0*/  @!P3 STG.E.U8 desc[UR18][R26.64+0x20], R31 ;  /* 0x0000201f1a00b986 */ /* 0x0003e2000c101112 */
[C---:B------:R-:W-:Y:S01]  /*c6f0*/  ISETP.LT.OR P3, PT, R35.reuse, 0x29, !P0 ;  /* 0x000000292300780c */ /* 0x040fe20004761670 */
[----:B------:R-:W-:Y:S01]  /*c700*/  FMUL R198, R198, UR20 ;  /* 0x00000014c6c67c20 */ /* 0x000fe20008400000 */
[----:B------:R-:W-:Y:S01]  /*c710*/  F2FP.SATFINITE.E4M3.F32.PACK_AB_MERGE_C R197, RZ, R197, RZ ;  /* 0x000000c5ffc5723e */ /* 0x000fe200048070ff */
[----:B------:R-:W-:Y:S01]  /*c720*/  @!P4 STG.E.U8 desc[UR18][R26.64+0x21], R207 ;  /* 0x000021cf1a00c986 */ /* 0x000fe2000c101112 */
[----:B------:R-:W-:Y:S01]  /*c730*/  ISETP.LT.OR P4, PT, R35, 0x2a, !P0 ;  /* 0x0000002a2300780c */ /* 0x000fe20004781670 */
[----:B------:R-:W-:Y:S01]  /*c740*/  FMUL R196, R196, UR20 ;  /* 0x00000014c4c47c20 */ /* 0x000fe20008400000 */
[----:B------:R-:W-:Y:S01]  /*c750*/  FMUL R195, R195, UR20 ;  /* 0x00000014c3c37c20 */ /* 0x000fe20008400000 */
        /* <DEDUP_REMOVED lines=27> */
[----:B------:R-:W-:Y:S01]  /*c910*/  FMUL R186, R186, UR20 ;  /* 0x00000014baba7c20 */ /* 0x000fe20008400000 */
        /* <DEDUP_REMOVED lines=156> */
[----:B-----5:R-:W-:Y:S01]  /*d2e0*/  FMUL R0, R0, UR20 ;  /* 0x0000001400007c20 */ /* 0x020fe20008400000 */
[----:B-1----:R-:W-:Y:S01]  /*d2f0*/  F2FP.SATFINITE.E4M3.F32.PACK_AB_MERGE_C R33, RZ, R164, RZ ;  /* 0x000000a4ff21723e */ /* 0x002fe200048070ff */
        /* <DEDUP_REMOVED lines=9> */
[----:B------:R-:W-:Y:S01]  /*d390*/  FMUL R4, R4, UR20 ;  /* 0x0000001404047c20 */ /* 0x000fe20008400000 */
[----:B------:R-:W-:Y:S01]  /*d3a0*/  @!P4 STG.E.U8 desc[UR18][R26.64+0x71], R167 ;  /* 0x000071a71a00c986 */ /* 0x000fe2000c101112 */
[----:B------:R-:W-:-:S03]  /*d3b0*/  ISETP.LT.OR P4, PT, R35, 0x7a, !P0 ;  /* 0x0000007a2300780c */ /* 0x000fc60004781670 */
[----:B------:R-:W-:Y:S01]  /*d3c0*/  @!P6 STG.E.U8 desc[UR18][R24.64+0x79], R165 ;  /* 0x000079a51800e986 */ /* 0x000fe2000c101112 */
[----:B------:R-:W-:Y:S02]  /*d3d0*/  ISETP.LT.OR P6, PT, R35, 0x82, !P1 ;  /* 0x000000822300780c */ /* 0x000fe40004fc1670 */
[----:B0-----:R-:W-:Y:S01]  /*d3e0*/  F2FP.SATFINITE.E4M3.F32.PACK_AB_MERGE_C R29, RZ, R166, RZ ;  /* 0x000000a6ff1d723e */ /* 0x001fe200048070ff */
[----:B------:R-:W3:Y:S01]  /*d3f0*/  LDL.LU R220, [R1+0x14] ;  /* 0x0000140001dc7983 */ /* 0x000ee20000300800 */
[----:B-1----:R-:W-:-:S03]  /*d400*/  F2FP.SATFINITE.E4M3.F32.PACK_AB_MERGE_C R31, RZ, R160, RZ ;  /* 0x000000a0ff1f723e */ /* 0x002fc600048070ff */
[----:B------:R0:W-:Y:S01]  /*d410*/  @!P5 STG.E.U8 desc[UR18][R24.64+0x78], R29 ;  /* 0x0000781d1800d986 */ /* 0x0001e2000c101112 */
[----:B------:R-:W-:-:S03]  /*d420*/  ISETP.LT.OR P5, PT, R35, 0x81, !P1 ;  /* 0x000000812300780c */ /* 0x000fc60004fa1670 */
[----:B------:R1:W-:Y:S01]  /*d430*/  @!P3 STG.E.U8 desc[UR18][R26.64+0x78], R33 ;  /* 0x000078211a00b986 */ /* 0x0003e2000c101112 */
[----:B------:R-:W-:-:S03]  /*d440*/  ISETP.LT.OR P3, PT, R35, 0x81, !P0 ;  /* 0x000000812300780c */ /* 0x000fc60004761670 */
        /* <DEDUP_REMOVED lines=26> */
[----:B0-----:R-:W-:Y:S02]  /*d5f0*/  F2FP.SATFINITE.E4M3.F32.PACK_AB_MERGE_C R29, RZ, R154, RZ ;  /* 0x0000009aff1d723e */ /* 0x001fe400048070ff */
[----:B-1----:R-:W-:-:S03]  /*d600*/  F2FP.SATFINITE.E4M3.F32.PACK_AB_MERGE_C R33, RZ, R20, RZ ;  /* 0x00000014ff21723e */ /* 0x002fc600048070ff */
[----:B------:R0:W-:Y:S01]  /*d610*/  @!P5 STG.E.U8 desc[UR18][R24.64+0x90], R29 ;  /* 0x0000901d1800d986 */ /* 0x0001e2000c101112 */
[----:B------:R-:W-:-:S03]  /*d620*/  ISETP.LT.OR P5, PT, R35, 0x99, !P1 ;  /* 0x000000992300780c */ /* 0x000fc60004fa1670 */
[----:B------:R-:W-:Y:S01]  /*d630*/  @!P3 STG.E.U8 desc[UR18][R26.64+0x90], R31 ;  /* 0x0000901f1a00b986 */ /* 0x000fe2000c101112 */
[----:B------:R-:W-:-:S03]  /*d640*/  ISETP.LT.OR P3, PT, R35, 0x99, !P0 ;  /* 0x000000992300780c */ /* 0x000fc60004761670 */
[----:B------:R1:W-:Y:S01]  /*d650*/  @!P4 STG.E.U8 desc[UR18][R26.64+0x91], R23 ;  /* 0x000091171a00c986 */ /* 0x0003e2000c101112 */
[----:B------:R-:W-:-:S03]  /*d660*/  ISETP.LT.OR P4, PT, R35, 0x9a, !P0 ;  /* 0x0000009a2300780c */ /* 0x000fc60004781670 */
[----:B------:R2:W-:Y:S01]  /*d670*/  @!P6 STG.E.U8 desc[UR18][R24.64+0x99], R21 ;  /* 0x000099151800e986 */ /* 0x0005e2000c101112 */
[----:B------:R-:W-:Y:S02]  /*d680*/  ISETP.LT.OR P6, PT, R35, 0xa2, !P1 ;  /* 0x000000a22300780c */ /* 0x000fe40004fc1670 */
[----:B0-----:R-:W-:-:S05]  /*d690*/  F2FP.SATFINITE.E4M3.F32.PACK_AB_MERGE_C R29, RZ, R22, RZ ;  /* 0x00000016ff1d723e */ /* 0x001fca00048070ff */
[----:B------:R-:W-:Y:S01]  /*d6a0*/  @!P5 STG.E.U8 desc[UR18][R24.64+0x98], R29 ;  /* 0x0000981d1800d986 */ /* 0x000fe2000c101112 */
[C---:B------:R-:W-:Y:S02]  /*d6b0*/  ISETP.LT.OR P5, PT, R35.reuse, 0xa1, !P1 ;  /* 0x000000a12300780c */ /* 0x040fe40004fa1670 */
[----:B-1----:R-:W-:Y:S01]  /*d6c0*/  F2FP.SATFINITE.E4M3.F32.PACK_AB_MERGE_C R23, RZ, R18, RZ ;  /* 0x00000012ff17723e */ /* 0x002fe200048070ff */
[----:B------:R-:W-:Y:S01]  /*d6d0*/  @!P3 STG.E.U8 desc[UR18][R26.64+0x98], R33 ;  /* 0x000098211a00b986 */ /* 0x000fe2000c101112 */
[C---:B------:R-:W-:Y:S02]  /*d6e0*/  ISETP.LT.OR P3, PT, R35.reuse, 0xa1, !P0 ;  /* 0x000000a12300780c */ /* 0x040fe40004761670 */
[----:B--2---:R-:W-:Y:S01]  /*d6f0*/  F2FP.SATFINITE.E4M3.F32.PACK_AB_MERGE_C R21, RZ, R16, RZ ;  /* 0x00000010ff15723e */ /* 0x004fe200048070ff */
[----:B------:R0:W-:Y:S01]  /*d700*/  @!P4 STG.E.U8 desc[UR18][R26.64+0x99], R19 ;  /* 0x000099131a00c986 */ /* 0x0001e2000c101112 */
[----:B------:R-:W-:-:S03]  /*d710*/  ISETP.LT.OR P4, PT, R35, 0xa2, !P0 ;  /* 0x000000a22300780c */ /* 0x000fc60004781670 */
[----:B------:R1:W-:Y:S01]  /*d720*/  @!P6 STG.E.U8 desc[UR18][R24.64+0xa1], R17 ;  /* 0x0000a1111800e986 */ /* 0x0003e2000c101112 */
[----:B------:R-:W-:-:S03]  /*d730*/  ISETP.LT.OR P6, PT, R35, 0xaa, !P1 ;  /* 0x000000aa2300780c */ /* 0x000fc60004fc1670 */
[----:B------:R-:W-:Y:S01]  /*d740*/  @!P5 STG.E.U8 desc[UR18][R24.64+0xa0], R23 ;  /* 0x0000a0171800d986 */ /* 0x000fe2000c101112 */
[----:B------:R-:W-:-:S03]  /*d750*/  ISETP.LT.OR P5, PT, R35, 0xa9, !P1 ;  /* 0x000000a92300780c */ /* 0x000fc60004fa1670 */
[----:B------:R-:W-:Y:S01]  /*d760*/  @!P3 STG.E.U8 desc[UR18][R26.64+0xa0], R21 ;  /* 0x0000a0151a00b986 */ /* 0x000fe2000c101112 */
[C---:B------:R-:W-:Y:S02]  /*d770*/  ISETP.LT.OR P3, PT, R35.reuse, 0xa9, !P0 ;  /* 0x000000a92300780c */ /* 0x040fe40004761670 */
[----:B0-----:R-:W-:Y:S01]  /*d780*/  F2FP.SATFINITE.E4M3.F32.PACK_AB_MERGE_C R19, RZ, R14, RZ ;  /* 0x0000000eff13723e */ /* 0x001fe200048070ff */
[----:B------:R0:W-:Y:S01]  /*d790*/  @!P4 STG.E.U8 desc[UR18][R26.64+0xa1], R15 ;  /* 0x0000a10f1a00c986 */ /* 0x0001e2000c101112 */
[C---:B------:R-:W-:Y:S02]  /*d7a0*/  ISETP.LT.OR P4, PT, R35.reuse, 0xaa, !P0 ;  /* 0x000000aa2300780c */ /* 0x040fe40004781670 */
[----:B-1----:R-:W-:Y:S01]  /*d7b0*/  F2FP.SATFINITE.E4M3.F32.PACK_AB_MERGE_C R17, RZ, R12, RZ ;  /* 0x0000000cff11723e */ /* 0x002fe200048070ff */
        /* <DEDUP_REMOVED lines=15> */
[----:B0-----:R-:W-:Y:S02]  /*d8b0*/  F2FP.SATFINITE.E4M3.F32.PACK_AB_MERGE_C R11, RZ, R6, RZ ;  /* 0x00000006ff0b723e */ /* 0x001fe400048070ff */
[C---:B------:R-:W-:Y:S01]  /*d8c0*/  ISETP.LT.OR P3, PT, R35.reuse, 0xb9, !P0 ;  /* 0x000000b92300780c */ /* 0x040fe20004761670 */
[----:B------:R0:W-:Y:S01]  /*d8d0*/  @!P4 STG.E.U8 desc[UR18][R26.64+0xb1], R7 ;  /* 0x0000b1071a00c986 */ /* 0x0001e2000c101112 */
[----:B-1----:R-:W-:Y:S02]  /*d8e0*/  F2FP.SATFINITE.E4M3.F32.PACK_AB_MERGE_C R9, RZ, R4, RZ ;  /* 0x00000004ff09723e */ /* 0x002fe400048070ff */
[----:B------:R-:W-:Y:S01]  /*d8f0*/  ISETP.LT.OR P4, PT, R35, 0xba, !P0 ;  /* 0x000000ba2300780c */ /* 0x000fe20004781670 */
[----:B------:R1:W-:Y:S04]  /*d900*/  @!P6 STG.E.U8 desc[UR18][R24.64+0xb9], R5 ;  /* 0x0000b9051800e986 */ /* 0x0003e8000c101112 */
[----:B------:R2:W-:Y:S01]  /*d910*/  @!P5 STG.E.U8 desc[UR18][R24.64+0xb8], R11 ;  /* 0x0000b80b1800d986 */ /* 0x0005e2000c101112 */
[----:B------:R-:W-:Y:S01]  /*d920*/  FMUL R4, R227, UR20 ;  /* 0x00000014e3047c20 */ /* 0x000fe20008400000 */
[----:B------:R-:W-:-:S02]  /*d930*/  ISETP.LT.OR P5, PT, R35, 0xc1, !P1 ;  /* 0x000000c12300780c */ /* 0x000fc40004fa1670 */
[----:B0-----:R-:W-:Y:S02]  /*d940*/  F2FP.SATFINITE.E4M3.F32.PACK_AB_MERGE_C R7, RZ, R3, RZ ;  /* 0x00000003ff07723e */ /* 0x001fe400048070ff */
[----:B-1----:R-:W-:Y:S01]  /*d950*/  F2FP.SATFINITE.E4M3.F32.PACK_AB_MERGE_C R5, RZ, R0, RZ ;  /* 0x00000000ff05723e */ /* 0x002fe200048070ff */
[----:B----4-:R-:W-:Y:S01]  /*d960*/  FMUL R0, R222, UR20 ;  /* 0x00000014de007c20 */ /* 0x010fe20008400000 */
[----:B------:R-:W-:Y:S01]  /*d970*/  ISETP.LT.OR P6, PT, R35, 0xc2, !P1 ;  /* 0x000000c22300780c */ /* 0x000fe20004fc1670 */
[----:B------:R-:W4:Y:S01]  /*d980*/  LDL.LU R222, [R1+0x20] ;  /* 0x0000200001de7983 */ /* 0x000f220000300800 */
[----:B--2---:R-:W-:Y:S02]  /*d990*/  F2FP.SATFINITE.E4M3.F32.PACK_AB_MERGE_C R11, RZ, R2, RZ ;  /* 0x00000002ff0b723e */ /* 0x004fe400048070ff */
[----:B------:R-:W-:Y:S01]  /*d9a0*/  F2FP.SATFINITE.E4M3.F32.PACK_AB_MERGE_C R13, RZ, R0, RZ ;  /* 0x00000000ff0d723e */ /* 0x000fe200048070ff */
[----:B---3--:R-:W-:Y:S01]  /*d9b0*/  FMUL R0, R224, UR20 ;  /* 0x00000014e0007c20 */ /* 0x008fe20008400000 */
[----:B------:R-:W-:Y:S01]  /*d9c0*/  FMUL R2, R225, UR20 ;  /* 0x00000014e1027c20 */ /* 0x000fe20008400000 */
[----:B------:R-:W2:Y:S04]  /*d9d0*/  LDL.LU R224, [R1+0x24] ;  /* 0x0000240001e07983 */ /* 0x000ea80000300800 */
[----:B------:R-:W3:Y:S01]  /*d9e0*/  LDL.LU R225, [R1+0x28] ;  /* 0x0000280001e17983 */ /* 0x000ee20000300800 */
[----:B------:R-:W-:-:S03]  /*d9f0*/  FMUL R3, R226, UR20 ;  /* 0x00000014e2037c20 */ /* 0x000fc60008400000 */
[----:B------:R-:W3:Y:S04]  /*da00*/  LDL.LU R226, [R1+0x2c] ;  /* 0x00002c0001e27983 */ /* 0x000ee80000300800 */
[----:B------:R-:W3:Y:S04]  /*da10*/  LDL.LU R227, [R1+0x30] ;  /* 0x0000300001e37983 */ /* 0x000ee80000300800 */
[----:B------:R-:W-:Y:S01]  /*da20*/  @!P3 STG.E.U8 desc[UR18][R26.64+0xb8], R9 ;  /* 0x0000b8091a00b986 */ /* 0x000fe2000c101112 */
[----:B------:R-:W-:-:S03]  /*da30*/  ISETP.LT.OR P3, PT, R35, 0xc1, !P0 ;  /* 0x000000c12300780c */ /* 0x000fc60004761670 */
[----:B------:R0:W-:Y:S01]  /*da40*/  @!P4 STG.E.U8 desc[UR18][R26.64+0xb9], R7 ;  /* 0x0000b9071a00c986 */ /* 0x0001e2000c101112 */
[----:B------:R-:W-:-:S03]  /*da50*/  ISETP.LT.OR P4, PT, R35, 0xc2, !P0 ;  /* 0x000000c22300780c */ /* 0x000fc60004781670 */
[----:B------:R-:W-:Y:S01]  /*da60*/  @!P5 STG.E.U8 desc[UR18][R24.64+0xc0], R11 ;  /* 0x0000c00b1800d986 */ /* 0x000fe2000c101112 */
[----:B------:R-:W-:-:S03]  /*da70*/  ISETP.LT.OR P5, PT, R35, 0xc9, !P1 ;  /* 0x000000c92300780c */ /* 0x000fc60004fa1670 */
[----:B------:R1:W-:Y:S01]  /*da80*/  @!P6 STG.E.U8 desc[UR18][R24.64+0xc1], R5 ;  /* 0x0000c1051800e986 */ /* 0x0003e2000c101112 */
[----:B0-----:R-:W-:-:S03]  /*da90*/  F2FP.SATFINITE.E4M3.F32.PACK_AB_MERGE_C R7, RZ, R0, RZ ;  /* 0x00000000ff07723e */ /* 0x001fc600048070ff */
[----:B------:R-:W-:Y:S01]  /*daa0*/  @!P3 STG.E.U8 desc[UR18][R26.64+0xc0], R13 ;  /* 0x0000c00d1a00b986 */ /* 0x000fe2000c101112 */
[C---:B------:R-:W-:Y:S02]  /*dab0*/  ISETP.LT.OR P6, PT, R35.reuse, 0xca, !P1 ;  /* 0x000000ca2300780c */ /* 0x040fe40004fc1670 */
[----:B-1----:R-:W-:Y:S01]  /*dac0*/  F2FP.SATFINITE.E4M3.F32.PACK_AB_MERGE_C R5, RZ, R2, RZ ;  /* 0x00000002ff05723e */ /* 0x002fe200048070ff */
[----:B------:R0:W-:Y:S01]  /*dad0*/  @!P4 STG.E.U8 desc[UR18][R26.64+0xc1], R7 ;  /* 0x0000c1071a00c986 */ /* 0x0001e2000c101112 */
[C---:B------:R-:W-:Y:S02]  /*dae0*/  ISETP.LT.OR P3, PT, R35.reuse, 0xc9, !P0 ;  /* 0x000000c92300780c */ /* 0x040fe40004761670 */
[C---:B------:R-:W-:Y:S01]  /*daf0*/  ISETP.LT.OR P4, PT, R35.reuse, 0xca, !P0 ;  /* 0x000000ca2300780c */ /* 0x040fe20004781670 */
[----:B------:R1:W-:Y:S01]  /*db00*/  @!P5 STG.E.U8 desc[UR18][R24.64+0xc8], R5 ;  /* 0x0000c8051800d986 */ /* 0x0003e2000c101112 */
[----:B------:R-:W-:Y:S02]  /*db10*/  ISETP.LT.OR P5, PT, R35, 0xd1, !P1 ;  /* 0x000000d12300780c */ /* 0x000fe40004fa1670 */
[----:B------:R-:W-:-:S02]  /*db20*/  F2FP.SATFINITE.E4M3.F32.PACK_AB_MERGE_C R9, RZ, R3, RZ ;  /* 0x00000003ff09723e */ /* 0x000fc400048070ff */
[----:B------:R-:W-:-:S03]  /*db30*/  F2FP.SATFINITE.E4M3.F32.PACK_AB_MERGE_C R11, RZ, R4, RZ ;  /* 0x00000004ff0b723e */ /* 0x000fc600048070ff */
[----:B------:R1:W-:Y:S04]  /*db40*/  @!P6 STG.E.U8 desc[UR18][R24.64+0xc9], R9 ;  /* 0x0000c9091800e986 */ /* 0x0003e8000c101112 */
[----:B------:R-:W-:Y:S01]  /*db50*/  @!P3 STG.E.U8 desc[UR18][R26.64+0xc8], R11 ;  /* 0x0000c80b1a00b986 */ /* 0x000fe2000c101112 */
[----:B------:R-:W-:-:S03]  /*db60*/  FMUL R0, R220, UR20 ;  /* 0x00000014dc007c20 */ /* 0x000fc60008400000 */
[----:B------:R-:W3:Y:S02]  /*db70*/  LDL.LU R220, [R1+0x34] ;  /* 0x0000340001dc7983 */ /* 0x000ee40000300800 */
[----:B0-----:R-:W-:Y:S01]  /*db80*/  F2FP.SATFINITE.E4M3.F32.PACK_AB_MERGE_C R7, RZ, R0, RZ ;  /* 0x00000000ff07723e */ /* 0x001fe200048070ff */
[----:B------:R-:W-:Y:S02]  /*db90*/  FMUL R2, R221, UR20 ;  /* 0x00000014dd027c20 */ /* 0x000fe40008400000 */
[----:B------:R-:W3:Y:S03]  /*dba0*/  LDL.LU R221, [R1+0x38] ;  /* 0x0000380001dd7983 */ /* 0x000ee60000300800 */
[----:B-1----:R-:W-:Y:S01]  /*dbb0*/  F2FP.SATFINITE.E4M3.F32.PACK_AB_MERGE_C R5, RZ, R2, RZ ;  /* 0x00000002ff05723e */ /* 0x002fe200048070ff */
[----:B------:R-:W-:Y:S04]  /*dbc0*/  @!P4 STG.E.U8 desc[UR18][R26.64+0xc9], R7 ;  /* 0x0000c9071a00c986 */ /* 0x000fe8000c101112 */
[----:B------:R0:W-:Y:S01]  /*dbd0*/  @!P5 STG.E.U8 desc[UR18][R24.64+0xd0], R5 ;  /* 0x0000d0051800d986 */ /* 0x0001e2000c101112 */
[----:B------:R-:W-:-:S03]  /*dbe0*/  FMUL R3, R223, UR20 ;  /* 0x00000014df037c20 */ /* 0x000fc60008400000 */
[----:B------:R-:W3:Y:S02]  /*dbf0*/  LDL.LU R223, [R1+0x3c] ;  /* 0x00003c0001df7983 */ /* 0x000ee40000300800 */
[----:B------:R-:W-:Y:S01]  /*dc00*/  F2FP.SATFINITE.E4M3.F32.PACK_AB_MERGE_C R9, RZ, R3, RZ ;  /* 0x00000003ff09723e */ /* 0x000fe200048070ff */
[----:B----4-:R-:W-:Y:S02]  /*dc10*/  FMUL R0, R222, UR20 ;  /* 0x00000014de007c20 */ /* 0x010fe40008400000 */
[----:B------:R-:W4:Y:S03]  /*dc20*/  LDL.LU R222, [R1+0x40] ;  /* 0x0000400001de7983 */ /* 0x000f260000300800 */
[----:B------:R-:W-:Y:S01]  /*dc30*/  F2FP.SATFINITE.E4M3.F32.PACK_AB_MERGE_C R13, RZ, R0, RZ ;  /* 0x00000000ff0d723e */ /* 0x000fe200048070ff */
[----:B--2---:R-:W-:Y:S02]  /*dc40*/  FMUL R2, R224, UR20 ;  /* 0x00000014e0027c20 */ /* 0x004fe40008400000 */
[----:B------:R-:W2:Y:S01]  /*dc50*/  LDL.LU R224, [R1+0x44] ;  /* 0x0000440001e07983 */ /* 0x000ea20000300800 */
[----:B---3--:R-:W-:-:S03]  /*dc60*/  FMUL R0, R225, UR20 ;  /* 0x00000014e1007c20 */ /* 0x008fc60008400000 */
[----:B------:R-:W3:Y:S01]  /*dc70*/  LDL.LU R225, [R1+0x48] ;  /* 0x0000480001e17983 */ /* 0x000ee20000300800 */
[----:B------:R-:W-:Y:S01]  /*dc80*/  FMUL R3, R226, UR20 ;  /* 0x00000014e2037c20 */ /* 0x000fe20008400000 */
[----:B0-----:R-:W-:Y:S02]  /*dc90*/  F2FP.SATFINITE.E4M3.F32.PACK_AB_MERGE_C R5, RZ, R0, RZ ;  /* 0x00000000ff05723e */ /* 0x001fe400048070ff */
[----:B------:R-:W3:Y:S01]  /*dca0*/  LDL.LU R226, [R1+0x4c] ;  /* 0x00004c0001e27983 */ /* 0x000ee20000300800 */
[----:B------:R-:W-:-:S03]  /*dcb0*/  FMUL R0, R227, UR20 ;  /* 0x00000014e3007c20 */ /* 0x000fc60008400000 */
[----:B------:R-:W3:Y:S01]  /*dcc0*/  LDL.LU R227, [R1+0x50] ;  /* 0x0000500001e37983 */ /* 0x000ee20000300800 */
[C---:B------:R-:W-:Y:S02]  /*dcd0*/  ISETP.LT.OR P6, PT, R35.reuse, 0xd2, !P1 ;  /* 0x000000d22300780c */ /* 0x040fe40004fc1670 */
[C---:B------:R-:W-:Y:S01]  /*dce0*/  ISETP.LT.OR P4, PT, R35.reuse, 0xd2, !P0 ;  /* 0x000000d22300780c */ /* 0x040fe20004781670 */
[----:B------:R-:W3:Y:S01]  /*dcf0*/  LDL.LU R218, [R1+0x54] ;  /* 0x0000540001da7983 */ /* 0x000ee20000300800 */
[C---:B------:R-:W-:Y:S02]  /*dd00*/  ISETP.LT.OR P3, PT, R35.reuse, 0xd1, !P0 ;  /* 0x000000d12300780c */ /* 0x040fe40004761670 */
[----:B------:R-:W-:Y:S02]  /*dd10*/  ISETP.LT.OR P5, PT, R35, 0xd9, !P1 ;  /* 0x000000d92300780c */ /* 0x000fe40004fa1670 */
[----:B------:R-:W-:Y:S02]  /*dd20*/  F2FP.SATFINITE.E4M3.F32.PACK_AB_MERGE_C R7, RZ, R2, RZ ;  /* 0x00000002ff07723e */ /* 0x000fe400048070ff */
[----:B------:R-:W-:-:S03]  /*dd30*/  F2FP.SATFINITE.E4M3.F32.PACK_AB_MERGE_C R11, RZ, R0, RZ ;  /* 0x00000000ff0b723e */ /* 0x000fc600048070ff */
[----:B------:R0:W-:Y:S01]  /*dd40*/  @!P6 STG.E.U8 desc[UR18][R24.64+0xd1], R9 ;  /* 0x0000d1091800e986 */ /* 0x0001e2000c101112 */
[----:B------:R-:W-:-:S03]  /*dd50*/  ISETP.LT.OR P6, PT, R35, 0xda, !P1 ;  /* 0x000000da2300780c */ /* 0x000fc60004fc1670 */
[----:B------:R-:W-:Y:S01]  /*dd60*/  @!P4 STG.E.U8 desc[UR18][R26.64+0xd1], R7 ;  /* 0x0000d1071a00c986 */ /* 0x000fe2000c101112 */
[----:B------:R-:W-:-:S03]  /*dd70*/  ISETP.LT.OR P4, PT, R35, 0xda, !P0 ;  /* 0x000000da2300780c */ /* 0x000fc60004781670 */
[----:B------:R-:W-:Y:S01]  /*dd80*/  @!P3 STG.E.U8 desc[UR18][R26.64+0xd0], R13 ;  /* 0x0000d00d1a00b986 */ /* 0x000fe2000c101112 */
[----:B0-----:R-:W-:-:S03]  /*dd90*/  F2FP.SATFINITE.E4M3.F32.PACK_AB_MERGE_C R9, RZ, R3, RZ ;  /* 0x00000003ff09723e */ /* 0x001fc600048070ff */
[----:B------:R0:W-:Y:S04]  /*dda0*/  @!P5 STG.E.U8 desc[UR18][R24.64+0xd8], R5 ;  /* 0x0000d8051800d986 */ /* 0x0001e8000c101112 */
[----:B------:R1:W-:Y:S01]  /*ddb0*/  @!P6 STG.E.U8 desc[UR18][R24.64+0xd9], R9 ;  /* 0x0000d9091800e986 */ /* 0x0003e2000c101112 */
[----:B------:R-:W-:-:S03]  /*ddc0*/  FMUL R0, R220, UR20 ;  /* 0x00000014dc007c20 */ /* 0x000fc60008400000 */
[----:B------:R-:W3:Y:S02]  /*ddd0*/  LDL.LU R220, [R1+0x58] ;  /* 0x0000580001dc7983 */ /* 0x000ee40000300800 */
[----:B0-----:R-:W-:Y:S01]  /*dde0*/  F2FP.SATFINITE.E4M3.F32.PACK_AB_MERGE_C R5, RZ, R0, RZ ;  /* 0x00000000ff05723e */ /* 0x001fe200048070ff */
[----:B------:R-:W-:Y:S02]  /*ddf0*/  FMUL R2, R221, UR20 ;  /* 0x00000014dd027c20 */ /* 0x000fe40008400000 */
[----:B------:R-:W3:Y:S03]  /*de00*/  LDL.LU R221, [R1+0x5c] ;  /* 0x00005c0001dd7983 */ /* 0x000ee60000300800 */
[----:B------:R-:W-:Y:S01]  /*de10*/  F2FP.SATFINITE.E4M3.F32.PACK_AB_MERGE_C R7, RZ, R2, RZ ;  /* 0x00000002ff07723e */ /* 0x000fe200048070ff */
[----:B------:R0:W-:Y:S01]  /*de20*/  @!P4 STG.E.U8 desc[UR18][R26.64+0xd9], R5 ;  /* 0x0000d9051a00c986 */ /* 0x0001e2000c101112 */
[----:B------:R-:W-:-:S03]  /*de30*/  FMUL R3, R223, UR20 ;  /* 0x00000014df037c20 */ /* 0x000fc60008400000 */
[----:B------:R-:W3:Y:S02]  /*de40*/  LDL.LU R223, [R1+0x60] ;  /* 0x0000600001df7983 */ /* 0x000ee40000300800 */
[----:B-1----:R-:W-:Y:S01]  /*de50*/  F2FP.SATFINITE.E4M3.F32.PACK_AB_MERGE_C R9, RZ, R3, RZ ;  /* 0x00000003ff09723e */ /* 0x002fe200048070ff */
[----:B----4-:R-:W-:Y:S02]  /*de60*/  FMUL R4, R222, UR20 ;  /* 0x00000014de047c20 */ /* 0x010fe40008400000 */
[----:B------:R-:W4:Y:S01]  /*de70*/  LDL.LU R222, [R1+0x64] ;  /* 0x0000640001de7983 */ /* 0x000f220000300800 */
[----:B--2---:R-:W-:-:S03]  /*de80*/  FMUL R0, R224, UR20 ;  /* 0x00000014e0007c20 */ /* 0x004fc60008400000 */
[----:B------:R-:W2:Y:S01]  /*de90*/  LDL.LU R224, [R1+0x68] ;  /* 0x0000680001e07983 */ /* 0x000ea20000300800 */
[----:B---3--:R-:W-:Y:S01]  /*dea0*/  FMUL R2, R225, UR20 ;  /* 0x00000014e1027c20 */ /* 0x008fe20008400000 */
[----:B0-----:R-:W-:Y:S02]  /*deb0*/  F2FP.SATFINITE.E4M3.F32.PACK_AB_MERGE_C R5, RZ, R0, RZ ;  /* 0x00000000ff05723e */ /* 0x001fe400048070ff */
[----:B------:R-:W3:Y:S01]  /*dec0*/  LDL.LU R225, [R1+0x6c] ;  /* 0x00006c0001e17983 */ /* 0x000ee20000300800 */
[----:B------:R-:W-:-:S03]  /*ded0*/  FMUL R3, R226, UR20 ;  /* 0x00000014e2037c20 */ /* 0x000fc60008400000 */
[----:B------:R-:W3:Y:S01]  /*dee0*/  LDL.LU R226, [R1+0x70] ;  /* 0x0000700001e27983 */ /* 0x000ee20000300800 */
[----:B------:R-:W-:-:S03]  /*def0*/  FMUL R0, R227, UR20 ;  /* 0x00000014e3007c20 */ /* 0x000fc60008400000 */
[----:B------:R-:W3:Y:S01]  /*df00*/  LDL.LU R227, [R1+0x74] ;  /* 0x0000740001e37983 */ /* 0x000ee20000300800 */
[C---:B------:R-:W-:Y:S02]  /*df10*/  ISETP.LT.OR P3, PT, R35.reuse, 0xd9, !P0 ;  /* 0x000000d92300780c */ /* 0x040fe40004761670 */
[C---:B------:R-:W-:Y:S02]  /*df20*/  ISETP.LT.OR P5, PT, R35.reuse, 0xe1, !P1 ;  /* 0x000000e12300780c */ /* 0x040fe40004fa1670 */
[C---:B------:R-:W-:Y:S02]  /*df30*/  ISETP.LT.OR P6, PT, R35.reuse, 0xe2, !P1 ;  /* 0x000000e22300780c */ /* 0x040fe40004fc1670 */
[----:B------:R-:W-:-:S07]  /*df40*/  ISETP.LT.OR P4, PT, R35, 0xe2, !P0 ;  /* 0x000000e22300780c */ /* 0x000fce0004781670 */
[----:B------:R-:W-:Y:S01]  /*df50*/  @!P3 STG.E.U8 desc[UR18][R26.64+0xd8], R11 ;  /* 0x0000d80b1a00b986 */ /* 0x000fe2000c101112 */
[----:B------:R-:W-:-:S03]  /*df60*/  ISETP.LT.OR P3, PT, R35, 0xe1, !P0 ;  /* 0x000000e12300780c */ /* 0x000fc60004761670 */
[----:B------:R0:W-:Y:S01]  /*df70*/  @!P5 STG.E.U8 desc[UR18][R24.64+0xe0], R7 ;  /* 0x0000e0071800d986 */ /* 0x0001e2000c101112 */
[----:B------:R-:W-:-:S03]  /*df80*/  ISETP.LT.OR P5, PT, R35, 0xe9, !P1 ;  /* 0x000000e92300780c */ /* 0x000fc60004fa1670 */
[----:B------:R1:W-:Y:S01]  /*df90*/  @!P6 STG.E.U8 desc[UR18][R24.64+0xe1], R9 ;  /* 0x0000e1091800e986 */ /* 0x0003e2000c101112 */
[----:B------:R-:W-:Y:S02]  /*dfa0*/  ISETP.LT.OR P6, PT, R35, 0xea, !P1 ;  /* 0x000000ea2300780c */ /* 0x000fe40004fc1670 */
[----:B------:R-:W-:Y:S01]  /*dfb0*/  F2FP.SATFINITE.E4M3.F32.PACK_AB_MERGE_C R13, RZ, R4, RZ ;  /* 0x00000004ff0d723e */ /* 0x000fe200048070ff */
[----:B------:R1:W-:Y:S01]  /*dfc0*/  @!P4 STG.E.U8 desc[UR18][R26.64+0xe1], R5 ;  /* 0x0000e1051a00c986 */ /* 0x0003e2000c101112 */
[----:B0-----:R-:W-:-:S03]  /*dfd0*/  F2FP.SATFINITE.E4M3.F32.PACK_AB_MERGE_C R7, RZ, R2, RZ ;  /* 0x00000002ff07723e */ /* 0x001fc600048070ff */
[----:B------:R-:W-:Y:S01]  /*dfe0*/  @!P3 STG.E.U8 desc[UR18][R26.64+0xe0], R13 ;  /* 0x0000e00d1a00b986 */ /* 0x000fe2000c101112 */
[----:B-1----:R-:W-:-:S03]  /*dff0*/  F2FP.SATFINITE.E4M3.F32.PACK_AB_MERGE_C R9, RZ, R3, RZ ;  /* 0x00000003ff09723e */ /* 0x002fc600048070ff */
[----:B------:R0:W-:Y:S01]  /*e000*/  @!P5 STG.E.U8 desc[UR18][R24.64+0xe8], R7 ;  /* 0x0000e8071800d986 */ /* 0x0001e2000c101112 */
[C---:B------:R-:W-:Y:S02]  /*e010*/  ISETP.LT.OR P3, PT, R35.reuse, 0xe9, !P0 ;  /* 0x000000e92300780c */ /* 0x040fe40004761670 */
[C---:B------:R-:W-:Y:S01]  /*e020*/  ISETP.LT.OR P4, PT, R35.reuse, 0xea, !P0 ;  /* 0x000000ea2300780c */ /* 0x040fe20004781670 */
[----:B------:R1:W-:Y:S01]  /*e030*/  @!P6 STG.E.U8 desc[UR18][R24.64+0xe9], R9 ;  /* 0x0000e9091800e986 */ /* 0x0003e2000c101112 */
[C---:B------:R-:W-:Y:S01]  /*e040*/  ISETP.LT.OR P5, PT, R35.reuse, 0xf1, !P1 ;  /* 0x000000f12300780c */ /* 0x040fe20004fa1670 */
[----:B------:R-:W-:Y:S01]  /*e050*/  FMUL R2, R218, UR20 ;  /* 0x00000014da027c20 */ /* 0x000fe20008400000 */
[----:B------:R-:W-:Y:S02]  /*e060*/  ISETP.LT.OR P6, PT, R35, 0xf2, !P1 ;  /* 0x000000f22300780c */ /* 0x000fe40004fc1670 */
[----:B------:R-:W-:Y:S02]  /*e070*/  F2FP.SATFINITE.E4M3.F32.PACK_AB_MERGE_C R11, RZ, R0, RZ ;  /* 0x00000000ff0b723e */ /* 0x000fe400048070ff */
[----:B------:R-:W-:-:S03]  /*e080*/  F2FP.SATFINITE.E4M3.F32.PACK_AB_MERGE_C R5, RZ, R2, RZ ;  /* 0x00000002ff05723e */ /* 0x000fc600048070ff */
[----:B------:R-:W-:Y:S01]  /*e090*/  @!P3 STG.E.U8 desc[UR18][R26.64+0xe8], R11 ;  /* 0x0000e80b1a00b986 */ /* 0x000fe2000c101112 */
[----:B------:R-:W-:-:S03]  /*e0a0*/  ISETP.LT.OR P3, PT, R35, 0xf1, !P0 ;  /* 0x000000f12300780c */ /* 0x000fc60004761670 */
[----:B------:R-:W-:Y:S01]  /*e0b0*/  @!P4 STG.E.U8 desc[UR18][R26.64+0xe9], R5 ;  /* 0x0000e9051a00c986 */ /* 0x000fe2000c101112 */
[C---:B------:R-:W-:Y:S02]  /*e0c0*/  ISETP.LT.OR P4, PT, R35.reuse, 0xf9, !P1 ;  /* 0x000000f92300780c */ /* 0x040fe40004f81670 */
[----:B------:R-:W-:Y:S01]  /*e0d0*/  ISETP.LT.OR P1, PT, R35, 0xfa, !P1 ;  /* 0x000000fa2300780c */ /* 0x000fe20004f21670 */
[----:B------:R-:W-:-:S05]  /*e0e0*/  FMUL R0, R220, UR20 ;  /* 0x00000014dc007c20 */ /* 0x000fca0008400000 */
[----:B0-----:R-:W-:-:S05]  /*e0f0*/  F2FP.SATFINITE.E4M3.F32.PACK_AB_MERGE_C R7, RZ, R0, RZ ;  /* 0x00000000ff07723e */ /* 0x001fca00048070ff */
[----:B------:R0:W-:Y:S01]  /*e100*/  @!P5 STG.E.U8 desc[UR18][R24.64+0xf0], R7 ;  /* 0x0000f0071800d986 */ /* 0x0001e2000c101112 */
[----:B------:R-:W-:-:S05]  /*e110*/  FMUL R3, R221, UR20 ;  /* 0x00000014dd037c20 */ /* 0x000fca0008400000 */
[----:B-1----:R-:W-:Y:S02]  /*e120*/  F2FP.SATFINITE.E4M3.F32.PACK_AB_MERGE_C R9, RZ, R3, RZ ;  /* 0x00000003ff09723e */ /* 0x002fe400048070ff */
[----:B------:R-:W-:-:S03]  /*e130*/  ISETP.LT.OR P5, PT, R35, 0xf2, !P0 ;  /* 0x000000f22300780c */ /* 0x000fc600047a1670 */
[----:B------:R1:W-:Y:S01]  /*e140*/  @!P6 STG.E.U8 desc[UR18][R24.64+0xf1], R9 ;  /* 0x0000f1091800e986 */ /* 0x0003e2000c101112 */
[C---:B------:R-:W-:Y:S02]  /*e150*/  ISETP.LT.OR P6, PT, R35.reuse, 0xf9, !P0 ;  /* 0x000000f92300780c */ /* 0x040fe400047c1670 */
[----:B------:R-:W-:Y:S01]  /*e160*/  ISETP.LT.OR P0, PT, R35, 0xfa, !P0 ;  /* 0x000000fa2300780c */ /* 0x000fe20004701670 */
[----:B------:R-:W-:-:S05]  /*e170*/  FMUL R0, R223, UR20 ;  /* 0x00000014df007c20 */ /* 0x000fca0008400000 */
[----:B------:R-:W-:-:S05]  /*e180*/  F2FP.SATFINITE.E4M3.F32.PACK_AB_MERGE_C R13, RZ, R0, RZ ;  /* 0x00000000ff0d723e */ /* 0x000fca00048070ff */
[----:B------:R0:W-:Y:S01]  /*e190*/  @!P3 STG.E.U8 desc[UR18][R26.64+0xf0], R13 ;  /* 0x0000f00d1a00b986 */ /* 0x0001e2000c101112 */
[----:B----4-:R-:W-:Y:S01]  /*e1a0*/  FMUL R0, R222, UR20 ;  /* 0x00000014de007c20 */ /* 0x010fe20008400000 */
[----:B--2---:R-:W-:Y:S01]  /*e1b0*/  FMUL R2, R224, UR20 ;  /* 0x00000014e0027c20 */ /* 0x004fe20008400000 */
[----:B---3--:R-:W-:-:S03]  /*e1c0*/  FMUL R3, R225, UR20 ;  /* 0x00000014e1037c20 */ /* 0x008fc60008400000 */
[----:B0-----:R-:W-:Y:S01]  /*e1d0*/  F2FP.SATFINITE.E4M3.F32.PACK_AB_MERGE_C R7, RZ, R0, RZ ;  /* 0x00000000ff07723e */ /* 0x001fe200048070ff */
[----:B------:R-:W-:Y:S01]  /*e1e0*/  FMUL R4, R226, UR20 ;  /* 0x00000014e2047c20 */ /* 0x000fe20008400000 */
[----:B------:R-:W-:Y:S01]  /*e1f0*/  FMUL R5, R227, UR20 ;  /* 0x00000014e3057c20 */ /* 0x000fe20008400000 */
[----:B-1----:R-:W-:Y:S02]  /*e200*/  F2FP.SATFINITE.E4M3.F32.PACK_AB_MERGE_C R9, RZ, R2, RZ ;  /* 0x00000002ff09723e */ /* 0x002fe400048070ff */
[----:B------:R-:W-:Y:S02]  /*e210*/  F2FP.SATFINITE.E4M3.F32.PACK_AB_MERGE_C R3, RZ, R3, RZ ;  /* 0x00000003ff03723e */ /* 0x000fe400048070ff */
[----:B------:R-:W-:Y:S02]  /*e220*/  F2FP.SATFINITE.E4M3.F32.PACK_AB_MERGE_C R11, RZ, R4, RZ ;  /* 0x00000004ff0b723e */ /* 0x000fe400048070ff */
[----:B------:R-:W-:Y:S01]  /*e230*/  F2FP.SATFINITE.E4M3.F32.PACK_AB_MERGE_C R5, RZ, R5, RZ ;  /* 0x00000005ff05723e */ /* 0x000fe200048070ff */
[----:B------:R0:W-:Y:S04]  /*e240*/  @!P5 STG.E.U8 desc[UR18][R26.64+0xf1], R7 ;  /* 0x0000f1071a00d986 */ /* 0x0001e8000c101112 */
[----:B------:R0:W-:Y:S04]  /*e250*/  @!P4 STG.E.U8 desc[UR18][R24.64+0xf8], R9 ;  /* 0x0000f8091800c986 */ /* 0x0001e8000c101112 */
[----:B------:R0:W-:Y:S04]  /*e260*/  @!P1 STG.E.U8 desc[UR18][R24.64+0xf9], R3 ;  /* 0x0000f90318009986 */ /* 0x0001e8000c101112 */
[----:B------:R0:W-:Y:S04]  /*e270*/  @!P6 STG.E.U8 desc[UR18][R26.64+0xf8], R11 ;  /* 0x0000f80b1a00e986 */ /* 0x0001e8000c101112 */
[----:B------:R0:W-:Y:S02]  /*e280*/  @!P0 STG.E.U8 desc[UR18][R26.64+0xf9], R5 ;  /* 0x0000f9051a008986 */ /* 0x0001e4000c101112 */
.L_x_290:
[----:B------:R-:W-:Y:S05]  /*e290*/  BSYNC B0 ;  /* 0x0000000000007941 */ /* 0x000fea0003800000 */
.L_x_32:
[----:B0-----:R-:W2:Y:S04]  /*e2a0*/  LDL.LU R3, [R1+0x78] ;  /* 0x0000780001037983 */ /* 0x001ea80000300800 */
[----:B-----5:R-:W2:Y:S01]  /*e2b0*/  LDL.LU R2, [R1+0x7c] ;  /* 0x00007c0001027983 */ /* 0x020ea20000300800 */
[----:B------:R-:W-:Y:S01]  /*e2c0*/  ULDC UR6, c[0x0][0xc] ;  /* 0x0000030000067ab9 */ /* 0x000fe20000000800 */
[----:B------:R-:W-:Y:S01]  /*e2d0*/  ULDC UR7, c[0x0][0x10] ;  /* 0x0000040000077ab9 */ /* 0x000fe20000000800 */
[----:B------:R-:W2:Y:S01]  /*e2e0*/  LDC R5, c[0x0][0x14] ;  /* 0x00000500ff057b82 */ /* 0x000ea20000000800 */
[----:B------:R-:W-:Y:S01]  /*e2f0*/  UIMAD.WIDE.U32 UR6, UR6, UR7, URZ ;  /* 0x00000007060672a5 */ /* 0x000fe2000f8e003f */
[----:B------:R-:W-:Y:S01]  /*e300*/  PRMT R0, RZ, 0x7610, R0 ;  /* 0x00007610ff007816 */ /* 0x000fe20000000000 */
[----:B------:R-:W-:-:S04]  /*e310*/  UMOV UR22, 0xffffffff ;  /* 0xffffffff00167882 */ /* 0x000fc80000000000 */
[----:B--2---:R-:W-:-:S04]  /*e320*/  IMAD.WIDE.U32 R2, R5, UR6, R2 ;  /* 0x0000000605027c25 */ /* 0x004fc8000f8e0002 */
[----:B------:R-:W-:Y:S01]  /*e330*/  IMAD R5, R5, UR7, RZ ;  /* 0x0000000705057c24 */ /* 0x000fe2000f8e02ff */
[----:B------:R-:W-:Y:S01]  /*e340*/  ULDC.64 UR6, c[0x0][0x650] ;  /* 0x0001940000067ab9 */ /* 0x000fe20000000a00 */
[----:B------:R-:W-:Y:S01]  /*e350*/  IMAD.MOV.U32 R19, RZ, RZ, R2 ;  /* 0x000000ffff137224 */ /* 0x000fe200078e0002 */
[----:B------:R-:W-:Y:S01]  /*e360*/  ISETP.GE.U32.AND P0, PT, R2, UR6, PT ;  /* 0x0000000602007c0c */ /* 0x000fe2000bf06070 */
[----:B------:R-:W-:Y:S02]  /*e370*/  IMAD.IADD R22, R3, 0x1, R5 ;  /* 0x0000000103167824 */ /* 0x000fe400078e0205 */
[----:B------:R-:W-:-:S03]  /*e380*/  IMAD.MOV.U32 R2, RZ, RZ, -0x1 ;  /* 0xffffffffff027424 */ /* 0x000fc600078e00ff */
[----:B------:R0:W-:Y:S01]  /*e390*/  STL [R1+0x78], R22 ;  /* 0x0000781601007387 */ /* 0x0001e20000100800 */
[----:B------:R-:W-:-:S03]  /*e3a0*/  ISETP.GE.U32.AND.EX P0, PT, R22, UR7, PT, P0 ;  /* 0x0000000716007c0c */ /* 0x000fc6000bf06100 */
[----:B------:R0:W-:Y:S04]  /*e3b0*/  STL [R1+0x7c], R19 ;  /* 0x00007c1301007387 */ /* 0x0001e80000100800 */
[----:B------:R0:W-:Y:S06]  /*e3c0*/  STL [R1+0x80], R2 ;  /* 0x0000800201007387 */ /* 0x0001ec0000100800 */
[----:B------:R-:W-:Y:S05]  /*e3d0*/  @P0 BRA `(.L_x_291) ;  /* 0x00000004006c0947 */ /* 0x000fea0003800000 */
[----:B------:R-:W2:Y:S01]  /*e3e0*/  S2R R14, SR_CTAID.X ;  /* 0x00000000000e7919 */ /* 0x000ea20000002500 */
[----:B------:R-:W5:Y:S01]  /*e3f0*/  LDC.64 R8, c[0x0][0x628] ;  /* 0x00018a00ff087b82 */ /* 0x000f620000000a00 */
[----:B------:R-:W-:Y:S01]  /*e400*/  ULDC UR6, c[0x0][0x150] ;  /* 0x0000540000067ab9 */ /* 0x000fe20000000800 */
[----:B------:R-:W-:Y:S01]  /*e410*/  IMAD.MOV.U32 R6, RZ, RZ, R19 ;  /* 0x000000ffff067224 */ /* 0x000fe200078e0013 */
[----:B------:R-:W0:Y:S01]  /*e420*/  S2R R16, SR_CTAID.Y ;  /* 0x0000000000107919 */ /* 0x000e220000002600 */
[----:B------:R-:W-:-:S04]  /*e430*/  IMAD.MOV.U32 R7, RZ, RZ, R22 ;  /* 0x000000ffff077224 */ /* 0x000fc800078e0016 */
[----:B------:R-:W0:Y:S08]  /*e440*/  LDC R17, c[0x0][0x144] ;  /* 0x00005100ff117b82 */ /* 0x000e300000000800 */
[----:B------:R-:W0:Y:S08]  /*e450*/  LDC R10, c[0x0][0x630] ;  /* 0x00018c00ff0a7b82 */ /* 0x000e300000000800 */
[----:B------:R-:W0:Y:S01]  /*e460*/  LDC.64 R12, c[0x0][0x620] ;  /* 0x00018800ff0c7b82 */ /* 0x000e220000000a00 */
[----:B-----5:R-:W-:-:S04]  /*e470*/  ISETP.NE.U32.AND P0, PT, R8, RZ, PT ;  /* 0x000000ff0800720c */ /* 0x020fc80003f05070 */
[----:B------:R-:W-:Y:S02]  /*e480*/  ISETP.NE.AND.EX P0, PT, R9, RZ, PT, P0 ;  /* 0x000000ff0900720c */ /* 0x000fe40003f05300 */
[----:B--2---:R-:W-:-:S05]  /*e490*/  I2FP.F32.U32 R0, R14 ;  /* 0x0000000e00007245 */ /* 0x004fca0000201000 */
[----:B------:R-:W-:-:S04]  /*e4a0*/  FMUL R0, R0, UR6 ;  /* 0x0000000600007c20 */ /* 0x000fc80008400000 */
[----:B------:R2:W0:Y:S02]  /*e4b0*/  F2I.U32.TRUNC.NTZ R15, R0 ;  /* 0x00000000000f7305 */ /* 0x000424000020f000 */
[----:B------:R-:W-:Y:S05]  /*e4c0*/  @!P0 BRA `(.L_x_292) ;  /* 0x0000000000288947 */ /* 0x000fea0003800000 */
[----:B--2---:R-:W2:Y:S02]  /*e4d0*/  LDC R0, c[0x0][0x634] ;  /* 0x00018d00ff007b82 */ /* 0x004ea40000000800 */
[----:B--2---:R-:W-:-:S05]  /*e4e0*/  IADD3 R7, P0, R19, R0, RZ ;  /* 0x0000000013077210 */ /* 0x004fca0007f1e0ff */
[----:B------:R-:W-:-:S04]  /*e4f0*/  IMAD.X R11, RZ, RZ, R22, P0 ;  /* 0x000000ffff0b7224 */ /* 0x000fc800000e0616 */
[----:B0-----:R-:W-:-:S04]  /*e500*/  IMAD.WIDE.U32 R2, R11, R8, RZ ;  /* 0x000000080b027225 */ /* 0x001fc800078e00ff */
[----:B------:R-:W-:-:S04]  /*e510*/  IMAD.WIDE.U32 R4, P0, R7, R9, R2 ;  /* 0x0000000907047225 */ /* 0x000fc80007800002 */
[----:B------:R-:W-:-:S04]  /*e520*/  IMAD.WIDE.U32 R2, R7, R8, RZ ;  /* 0x0000000807027225 */ /* 0x000fc800078e00ff */
[----:B------:R-:W-:Y:S01]  /*e530*/  IMAD.X R7, RZ, RZ, RZ, P0 ;  /* 0x000000ffff077224 */ /* 0x000fe200000e06ff */
[----:B------:R-:W-:Y:S01]  /*e540*/  IADD3 RZ, P0, R3, R4, RZ ;  /* 0x0000000403ff7210 */ /* 0x000fe20007f1e0ff */
[----:B------:R-:W-:-:S04]  /*e550*/  IMAD.MOV.U32 R6, RZ, RZ, R5 ;  /* 0x000000ffff067224 */ /* 0x000fc800078e0005 */
[----:B------:R-:W-:-:S08]  /*e560*/  IMAD.WIDE.U32.X R6, R11, R9, R6, P0 ;  /* 0x000000090b067225 */ /* 0x000fd000000e0406 */
.L_x_292:
[-CC-:B0-----:R-:W-:Y:S01]  /*e570*/  SHF.R.U64 R24, R6, R10.reuse, R7.reuse ;  /* 0x0000000a06187219 */ /* 0x181fe20000001207 */
[----:B------:R-:W0:Y:S01]  /*e580*/  LDC.64 R20, c[0x0][0x640] ;  /* 0x00019000ff147b82 */ /* 0x000e220000000a00 */
[----:B--2---:R-:W-:Y:S01]  /*e590*/  SHF.R.U32.HI R0, RZ, R10, R7 ;  /* 0x0000000aff007219 */ /* 0x004fe20000011607 */
[----:B------:R-:W-:Y:S01]  /*e5a0*/  IMAD.MOV.U32 R2, RZ, RZ, R19 ;  /* 0x000000ffff027224 */ /* 0x000fe200078e0013 */
[----:B------:R-:W-:Y:S01]  /*e5b0*/  IADD3 R5, P0, RZ, -R24, RZ ;  /* 0x80000018ff057210 */ /* 0x000fe20007f1e0ff */
[----:B------:R-:W-:Y:S01]  /*e5c0*/  IMAD.MOV R15, RZ, RZ, -R15 ;  /* 0x000000ffff0f7224 */ /* 0x000fe200078e0a0f */
[----:B------:R-:W-:Y:S01]  /*e5d0*/  ULDC UR6, c[0x0][0x154] ;  /* 0x0000550000067ab9 */ /* 0x000fe20000000800 */
[----:B------:R-:W-:Y:S02]  /*e5e0*/  IMAD.MOV.U32 R7, RZ, RZ, 0x1 ;  /* 0x00000001ff077424 */ /* 0x000fe400078e00ff */
[----:B------:R-:W2:Y:S01]  /*e5f0*/  LDC R4, c[0x0][0x618] ;  /* 0x00018600ff047b82 */ /* 0x000ea20000000800 */
[----:B------:R-:W-:-:S02]  /*e600*/  IMAD.X R3, RZ, RZ, ~R0, P0 ;  /* 0x000000ffff037224 */ /* 0x000fc400000e0e00 */
[----:B------:R-:W-:Y:S02]  /*e610*/  IMAD R15, R17, R15, R14 ;  /* 0x0000000f110f7224 */ /* 0x000fe400078e020e */
[-C--:B------:R-:W-:Y:S02]  /*e620*/  IMAD R0, R3, R12.reuse, RZ ;  /* 0x0000000c03007224 */ /* 0x080fe400078e02ff */
[----:B------:R-:W-:Y:S01]  /*e630*/  IMAD.MOV.U32 R3, RZ, RZ, R22 ;  /* 0x000000ffff037224 */ /* 0x000fe200078e0016 */
[----:B------:R-:W5:Y:S01]  /*e640*/  LDC R6, c[0x0][0x608] ;  /* 0x00018200ff067b82 */ /* 0x000f620000000800 */
[----:B------:R-:W-:-:S04]  /*e650*/  IMAD.WIDE.U32 R2, R5, R12, R2 ;  /* 0x0000000c05027225 */ /* 0x000fc800078e0002 */
[----:B------:R-:W-:-:S03]  /*e660*/  IMAD R5, R5, R13, R0 ;  /* 0x0000000d05057224 */ /* 0x000fc600078e0200 */
[----:B------:R-:W1:Y:S01]  /*e670*/  LDC R18, c[0x0][0x658] ;  /* 0x00019600ff127b82 */ /* 0x000e620000000800 */
[----:B------:R-:W-:Y:S01]  /*e680*/  I2FP.F32.U32 R0, R16 ;  /* 0x0000001000007245 */ /* 0x000fe20000201000 */
[----:B------:R-:W-:Y:S01]  /*e690*/  IMAD.IADD R3, R3, 0x1, R5 ;  /* 0x0000000103037824 */ /* 0x000fe200078e0205 */
[----:B0-----:R-:W-:Y:S01]  /*e6a0*/  ISETP.NE.U32.AND P0, PT, R20, RZ, PT ;  /* 0x000000ff1400720c */ /* 0x001fe20003f05070 */
[----:B------:R-:W-:Y:S02]  /*e6b0*/  IMAD.MOV.U32 R5, RZ, RZ, -0x1 ;  /* 0xffffffffff057424 */ /* 0x000fe400078e00ff */
[----:B------:R-:W-:Y:S02]  /*e6c0*/  FMUL R0, R0, UR6 ;  /* 0x0000000600007c20 */ /* 0x000fe40008400000 */
[----:B------:R-:W0:Y:S01]  /*e6d0*/  LDC R13, c[0x0][0x148] ;  /* 0x00005200ff0d7b82 */ /* 0x000e220000000800 */
[----:B--2---:R-:W-:Y:S01]  /*e6e0*/  SHF.R.U64 R10, R2, R4, R3 ;  /* 0x00000004020a7219 */ /* 0x004fe20000001203 */
[----:B------:R2:W0:Y:S01]  /*e6f0*/  F2I.U32.TRUNC.NTZ R12, R0 ;  /* 0x00000000000c7305 */ /* 0x000422000020f000 */
[----:B------:R-:W-:-:S02]  /*e700*/  ISETP.NE.AND.EX P0, PT, R21, RZ, PT, P0 ;  /* 0x000000ff1500720c */ /* 0x000fc40003f05300 */
[----:B------:R-:W-:-:S03]  /*e710*/  SHF.R.U32.HI R3, RZ, R4, R3 ;  /* 0x00000004ff037219 */ /* 0x000fc60000011603 */
[----:B------:R-:W0:Y:S01]  /*e720*/  LDC R14, c[0x0][0x600] ;  /* 0x00018000ff0e7b82 */ /* 0x000e220000000800 */
[-CC-:B-----5:R-:W-:Y:S02]  /*e730*/  SHF.R.U64 R8, R10, R6.reuse, R3.reuse ;  /* 0x000000060a087219 */ /* 0x1a0fe40000001203 */
[----:B------:R-:W-:-:S05]  /*e740*/  SHF.R.U32.HI R3, RZ, R6, R3 ;  /* 0x00000006ff037219 */ /* 0x000fca0000011603 */
[----:B------:R-:W0:Y:S01]  /*e750*/  LDC R19, c[0x0][0x648] ;  /* 0x00019200ff137b82 */ /* 0x000e220000000800 */
[-CC-:B-1----:R-:W-:Y:S02]  /*e760*/  SHF.R.U64 R11, R8, R18.reuse, R3.reuse ;  /* 0x00000012080b7219 */ /* 0x182fe40000001203 */
[-C--:B------:R-:W-:Y:S02]  /*e770*/  SHF.L.U32 R5, R5, R18.reuse, RZ ;  /* 0x0000001205057219 */ /* 0x080fe400000006ff */
[-C--:B------:R-:W-:Y:S01]  /*e780*/  SHF.R.U32.HI R3, RZ, R18.reuse, R3 ;  /* 0x00000012ff037219 */ /* 0x080fe20000011603 */
[----:B------:R-:W-:Y:S01]  /*e790*/  IMAD.MOV.U32 R2, RZ, RZ, R11 ;  /* 0x000000ffff027224 */ /* 0x000fe200078e000b */
[----:B------:R-:W-:Y:S01]  /*e7a0*/  SHF.L.U32 R34, R7, R18, RZ ;  /* 0x0000001207227219 */ /* 0x000fe200000006ff */
[----:B------:R-:W1:Y:S01]  /*e7b0*/  LDC R22, c[0x0][0x638] ;  /* 0x00018e00ff167b82 */ /* 0x000e620000000800 */
[----:B------:R-:W-:-:S07]  /*e7c0*/  LOP3.LUT R17, RZ, R5, RZ, 0x33, !PT ;  /* 0x00000005ff117212 */ /* 0x000fce00078e33ff */
[----:B------:R-:W0:Y:S01]  /*e7d0*/  LDC R23, c[0x0][0x610] ;  /* 0x00018400ff177b82 */ /* 0x000e220000000800 */
[----:B--2---:R-:W-:Y:S05]  /*e7e0*/  @!P0 BRA `(.L_x_293) ;  /* 0x0000000000288947 */ /* 0x004fea0003800000 */
[----:B------:R-:W2:Y:S02]  /*e7f0*/  LDC R0, c[0x0][0x64c] ;  /* 0x00019300ff007b82 */ /* 0x000ea40000000800 */
[----:B--2---:R-:W-:-:S05]  /*e800*/  IADD3 R7, P0, R11, R0, RZ ;  /* 0x000000000b077210 */ /* 0x004fca0007f1e0ff */
        /* <DEDUP_REMOVED lines=8> */
.L_x_293:
[----:B0-----:R-:W-:Y:S01]  /*e890*/  SHF.R.U64 R0, R2, R19, R3 ;  /* 0x0000001302007219 */ /* 0x001fe20000001203 */
[----:B------:R-:W-:Y:S01]  /*e8a0*/  VIADD R3, R14, 0xffffffff ;  /* 0xffffffff0e037836 */ /* 0x000fe20000000000 */
[----:B------:R-:W-:Y:S01]  /*e8b0*/  LOP3.LUT R5, R8, R17, RZ, 0xc0, !PT ;  /* 0x0000001108057212 */ /* 0x000fe200078ec0ff */
[----:B------:R-:W-:Y:S01]  /*e8c0*/  IMAD.MOV R12, RZ, RZ, -R12 ;  /* 0x000000ffff0c7224 */ /* 0x000fe200078e0a0c */
[----:B------:R-:W-:Y:S01]  /*e8d0*/  R2UR UR22, R24 ;  /* 0x00000000181672ca */ /* 0x000fe200000e0000 */
[----:B------:R-:W-:Y:S01]  /*e8e0*/  IMAD.MOV R2, RZ, RZ, -R0 ;  /* 0x000000ffff027224 */ /* 0x000fe200078e0a00 */
[----:B------:R-:W-:Y:S01]  /*e8f0*/  LOP3.LUT R3, R10, R3, RZ, 0xc0, !PT ;  /* 0x000000030a037212 */ /* 0x000fe200078ec0ff */
[----:B------:R-:W-:Y:S02]  /*e900*/  IMAD R34, R34, R0, R5 ;  /* 0x0000000022227224 */ /* 0x000fe400078e0205 */
[----:B------:R-:W-:Y:S02]  /*e910*/  @P2 IMAD R15, R13, R12, R16 ;  /* 0x0000000c0d0f2224 */ /* 0x000fe400078e0210 */
[----:B-1----:R-:W-:-:S02]  /*e920*/  IMAD R0, R2, R22, R11 ;  /* 0x0000001602007224 */ /* 0x002fc400078e020b */
[----:B------:R-:W-:Y:S02]  /*e930*/  IMAD R34, R34, R23, R15 ;  /* 0x0000001722227224 */ /* 0x000fe400078e020f */
[----:B------:R-:W-:Y:S02]  /*e940*/  IMAD R3, R0, R14, R3 ;  /* 0x0000000e00037224 */ /* 0x000fe400078e0203 */
[----:B------:R-:W-:-:S03]  /*e950*/  IMAD.MOV.U32 R0, RZ, RZ, 0x1 ;  /* 0x00000001ff007424 */ /* 0x000fc600078e00ff */
[----:B------:R-:W-:Y:S02]  /*e960*/  SEL R2, R3, R34, !P2 ;  /* 0x0000002203027207 */ /* 0x000fe40005000000 */
[----:B------:R-:W-:-:S03]  /*e970*/  SEL R34, R34, R3, !P2 ;  /* 0x0000000322227207 */ /* 0x000fc60005000000 */
[----:B------:R2:W-:Y:S04]  /*e980*/  STL [R1+0x80], R2 ;  /* 0x0000800201007387 */ /* 0x0005e80000100800 */
.L_x_291:
[----:B------:R0:W-:Y:S01]  /*e990*/  STL [R1+0x84], R34 ;  /* 0x0000842201007387 */ /* 0x0001e20000100800 */
[----:B------:R-:W-:-:S13]  /*e9a0*/  LOP3.LUT P0, RZ, R0, 0xff, RZ, 0xc0, !PT ;  /* 0x000000ff00ff7812 */ /* 0x000fda000780c0ff */
[----:B0-----:R-:W-:Y:S05]  /*e9b0*/  @P0 BRA `(.L_x_294) ;  /* 0xffffff2800140947 */ /* 0x001fea000383ffff */
[----:B------:R-:W-:Y:S05]  /*e9c0*/  EXIT ;  /* 0x000000000000794d */ /* 0x000fea0003800000 */
.L_x_4:
[----:B------:R-:W2:Y:S01]  /*e9d0*/  LDL R16, [R1+0x7c] ;  /* 0x00007c0001107983 */ /* 0x000ea20000100800 */
[----:B------:R-:W-:-:S03]  /*e9e0*/  ULDC.64 UR4, c[0x0][0x650] ;  /* 0x0001940000047ab9 */ /* 0x000fc60000000a00 */
[----:B------:R-:W3:Y:S01]  /*e9f0*/  LDL R17, [R1+0x78] ;  /* 0x0000780001117983 */ /* 0x000ee20000100800 */
[----:B------:R-:W-:Y:S01]  /*ea00*/  PRMT R4, RZ, 0x7610, R4 ;  /* 0x00007610ff047816 */ /* 0x000fe20000000004 */
[----:B------:R-:W-:Y:S02]  /*ea10*/  IMAD.MOV.U32 R5, RZ, RZ, -0x1 ;  /* 0xffffffffff057424 */ /* 0x000fe400078e00ff */
[----:B------:R-:W-:Y:S02]  /*ea20*/  IMAD.MOV.U32 R6, RZ, RZ, -0x1 ;  /* 0xffffffffff067424 */ /* 0x000fe400078e00ff */
[----:B------:R-:W-:Y:S01]  /*ea30*/  IMAD.MOV.U32 R11, RZ, RZ, -0x1 ;  /* 0xffffffffff0b7424 */ /* 0x000fe200078e00ff */
[----:B--2---:R-:W-:-:S04]  /*ea40*/  ISETP.GE.U32.AND P0, PT, R16, UR4, PT ;  /* 0x0000000410007c0c */ /* 0x004fc8000bf06070 */
[----:B---3--:R-:W-:-:S13]  /*ea50*/  ISETP.GE.U32.AND.EX P0, PT, R17, UR5, PT, P0 ;  /* 0x0000000511007c0c */ /* 0x008fda000bf06100 */
[----:B------:R-:W-:Y:S05]  /*ea60*/  @P0 BRA `(.L_x_295) ;  /* 0x00000004005c0947 */ /* 0x000fea0003800000 */
        /* <DEDUP_REMOVED lines=18> */
.L_x_296:
[-CC-:B------:R-:W-:Y:S01]  /*eb90*/  SHF.R.U64 R11, R8, R12.reuse, R9.reuse ;  /* 0x0000000c080b7219 */ /* 0x180fe20000001209 */
[----:B------:R-:W0:Y:S01]  /*eba0*/  LDC.64 R20, c[0x0][0x640] ;  /* 0x00019000ff147b82 */ /* 0x000e220000000a00 */
[----:B------:R-:W-:Y:S01]  /*ebb0*/  SHF.R.U32.HI R3, RZ, R12, R9 ;  /* 0x0000000cff037219 */ /* 0x000fe20000011609 */
[----:B------:R-:W-:Y:S01]  /*ebc0*/  ULDC UR4, c[0x0][0x150] ;  /* 0x0000540000047ab9 */ /* 0x000fe20000000800 */
[----:B------:R-:W-:Y:S01]  /*ebd0*/  IADD3 R7, P0, RZ, -R11, RZ ;  /* 0x8000000bff077210 */ /* 0x000fe20007f1e0ff */
[----:B------:R-:W-:Y:S01]  /*ebe0*/  IMAD.MOV.U32 R4, RZ, RZ, R16 ;  /* 0x000000ffff047224 */ /* 0x000fe200078e0010 */
[----:B------:R-:W-:Y:S01]  /*ebf0*/  I2FP.F32.U32 R6, R2 ;  /* 0x0000000200067245 */ /* 0x000fe20000201000 */
[----:B------:R-:W-:Y:S02]  /*ec00*/  IMAD.MOV.U32 R5, RZ, RZ, R17 ;  /* 0x000000ffff057224 */ /* 0x000fe400078e0011 */
[----:B------:R-:W1:Y:S01]  /*ec10*/  LDC R10, c[0x0][0x618] ;  /* 0x00018600ff0a7b82 */ /* 0x000e620000000800 */
[----:B------:R-:W-:-:S02]  /*ec20*/  IMAD.X R3, RZ, RZ, ~R3, P0 ;  /* 0x000000ffff037224 */ /* 0x000fc400000e0e03 */
[----:B------:R-:W-:Y:S01]  /*ec30*/  FMUL R9, R6, UR4 ;  /* 0x0000000406097c20 */ /* 0x000fe20008400000 */
[----:B------:R-:W-:Y:S01]  /*ec40*/  IMAD.WIDE.U32 R4, R7, R14, R4 ;  /* 0x0000000e07047225 */ /* 0x000fe200078e0004 */
[----:B------:R-:W-:-:S03]  /*ec50*/  ULDC UR4, c[0x0][0x154] ;  /* 0x0000550000047ab9 */ /* 0x000fc60000000800 */
[----:B------:R-:W-:Y:S01]  /*ec60*/  IMAD R6, R3, R14, RZ ;  /* 0x0000000e03067224 */ /* 0x000fe200078e02ff */
[----:B------:R-:W2:Y:S01]  /*ec70*/  LDC R13, c[0x0][0x144] ;  /* 0x00005100ff0d7b82 */ /* 0x000ea20000000800 */
[----:B------:R-:W3:Y:S02]  /*ec80*/  F2I.U32.TRUNC.NTZ R9, R9 ;  /* 0x0000000900097305 */ /* 0x000ee4000020f000 */
[----:B------:R-:W-:Y:S02]  /*ec90*/  IMAD R3, R7, R15, R6 ;  /* 0x0000000f07037224 */ /* 0x000fe400078e0206 */
[----:B------:R-:W-:Y:S02]  /*eca0*/  IMAD.MOV.U32 R6, RZ, RZ, -0x1 ;  /* 0xffffffffff067424 */ /* 0x000fe400078e00ff */
[----:B------:R-:W-:Y:S01]  /*ecb0*/  IMAD.IADD R3, R5, 0x1, R3 ;  /* 0x0000000105037824 */ /* 0x000fe200078e0203 */
[----:B------:R-:W4:Y:S01]  /*ecc0*/  LDC R12, c[0x0][0x608] ;  /* 0x00018200ff0c7b82 */ /* 0x000f220000000800 */
[----:B------:R-:W-:-:S02]  /*ecd0*/  I2FP.F32.U32 R5, R0 ;  /* 0x0000000000057245 */ /* 0x000fc40000201000 */
[----:B0-----:R-:W-:-:S03]  /*ece0*/  ISETP.NE.U32.AND P0, PT, R20, RZ, PT ;  /* 0x000000ff1400720c */ /* 0x001fc60003f05070 */
[----:B------:R-:W-:Y:S01]  /*ecf0*/  FMUL R5, R5, UR4 ;  /* 0x0000000405057c20 */ /* 0x000fe20008400000 */
[----:B------:R-:W-:Y:S01]  /*ed00*/  ISETP.NE.AND.EX P0, PT, R21, RZ, PT, P0 ;  /* 0x000000ff1500720c */ /* 0x000fe20003f05300 */
[----:B------:R-:W0:Y:S01]  /*ed10*/  LDC R7, c[0x0][0x658] ;  /* 0x00019600ff077b82 */ /* 0x000e220000000800 */
[-C--:B-1----:R-:W-:Y:S01]  /*ed20*/  SHF.R.U64 R8, R4, R10.reuse, R3 ;  /* 0x0000000a04087219 */ /* 0x082fe20000001203 */
[----:B---3--:R-:W-:Y:S01]  /*ed30*/  IMAD.MOV R4, RZ, RZ, -R9 ;  /* 0x000000ffff047224 */ /* 0x008fe200078e0a09 */
[----:B------:R-:W-:Y:S02]  /*ed40*/  SHF.R.U32.HI R3, RZ, R10, R3 ;  /* 0x0000000aff037219 */ /* 0x000fe40000011603 */
[----:B------:R1:W3:Y:S03]  /*ed50*/  F2I.U32.TRUNC.NTZ R10, R5 ;  /* 0x00000005000a7305 */ /* 0x0002e6000020f000 */
[----:B------:R-:W1:Y:S01]  /*ed60*/  LDC R17, c[0x0][0x148] ;  /* 0x00005200ff117b82 */ /* 0x000e620000000800 */
[----:B--2---:R-:W-:-:S02]  /*ed70*/  IMAD R19, R13, R4, R2 ;  /* 0x000000040d137224 */ /* 0x004fc400078e0202 */
[----:B------:R-:W-:-:S05]  /*ed80*/  IMAD.MOV.U32 R4, RZ, RZ, 0x1 ;  /* 0x00000001ff047424 */ /* 0x000fca00078e00ff */
[----:B------:R-:W2:Y:S01]  /*ed90*/  LDC R14, c[0x0][0x600] ;  /* 0x00018000ff0e7b82 */ /* 0x000ea20000000800 */
[-CC-:B----4-:R-:W-:Y:S02]  /*eda0*/  SHF.R.U64 R13, R8, R12.reuse, R3.reuse ;  /* 0x0000000c080d7219 */ /* 0x190fe40000001203 */
[----:B------:R-:W-:-:S05]  /*edb0*/  SHF.R.U32.HI R2, RZ, R12, R3 ;  /* 0x0000000cff027219 */ /* 0x000fca0000011603 */
[----:B------:R-:W4:Y:S01]  /*edc0*/  LDC R16, c[0x0][0x648] ;  /* 0x00019200ff107b82 */ /* 0x000f220000000800 */
[-CC-:B0-----:R-:W-:Y:S02]  /*edd0*/  SHF.R.U64 R15, R13, R7.reuse, R2.reuse ;  /* 0x000000070d0f7219 */ /* 0x181fe40000001202 */
[-C--:B------:R-:W-:Y:S02]  /*ede0*/  SHF.L.U32 R6, R6, R7.reuse, RZ ;  /* 0x0000000706067219 */ /* 0x080fe400000006ff */
[-C--:B------:R-:W-:Y:S01]  /*edf0*/  SHF.R.U32.HI R3, RZ, R7.reuse, R2 ;  /* 0x00000007ff037219 */ /* 0x080fe20000011602 */
[----:B------:R-:W-:Y:S01]  /*ee00*/  IMAD.MOV.U32 R2, RZ, RZ, R15 ;  /* 0x000000ffff027224 */ /* 0x000fe200078e000f */
[----:B------:R-:W-:Y:S01]  /*ee10*/  SHF.L.U32 R12, R4, R7, RZ ;  /* 0x00000007040c7219 */ /* 0x000fe200000006ff */
[----:B------:R-:W0:Y:S01]  /*ee20*/  LDC R18, c[0x0][0x638] ;  /* 0x00018e00ff127b82 */ /* 0x000e220000000800 */
[----:B------:R-:W-:-:S07]  /*ee30*/  LOP3.LUT R22, RZ, R6, RZ, 0x33, !PT ;  /* 0x00000006ff167212 */ /* 0x000fce00078e33ff */
        /* <DEDUP_REMOVED lines=12> */
.L_x_297:
[----:B----4-:R-:W-:Y:S01]  /*ef00*/  SHF.R.U64 R3, R2, R16, R3 ;  /* 0x0000001002037219 */ /* 0x010fe20000001203 */
[----:B--2---:R-:W-:Y:S01]  /*ef10*/  VIADD R5, R14, 0xffffffff ;  /* 0xffffffff0e057836 */ /* 0x004fe20000000000 */
[----:B------:R-:W-:Y:S01]  /*ef20*/  LOP3.LUT R2, R13, R22, RZ, 0xc0, !PT ;  /* 0x000000160d027212 */ /* 0x000fe200078ec0ff */
[----:B------:R-:W-:Y:S02]  /*ef30*/  IMAD.MOV R10, RZ, RZ, -R10 ;  /* 0x000000ffff0a7224 */ /* 0x000fe400078e0a0a */
[----:B------:R-:W-:Y:S02]  /*ef40*/  IMAD.MOV R4, RZ, RZ, -R3 ;  /* 0x000000ffff047224 */ /* 0x000fe400078e0a03 */
[----:B------:R-:W-:Y:S01]  /*ef50*/  IMAD R2, R12, R3, R2 ;  /* 0x000000030c027224 */ /* 0x000fe200078e0202 */
[----:B------:R-:W-:Y:S01]  /*ef60*/  LOP3.LUT R3, R8, R5, RZ, 0xc0, !PT ;  /* 0x0000000508037212 */ /* 0x000fe200078ec0ff */
[----:B------:R-:W-:Y:S02]  /*ef70*/  @P2 IMAD R19, R17, R10, R0 ;  /* 0x0000000a11132224 */ /* 0x000fe400078e0200 */
[----:B0-----:R-:W-:-:S02]  /*ef80*/  IMAD R0, R4, R18, R15 ;  /* 0x0000001204007224 */ /* 0x001fc400078e020f */
[----:B------:R-:W-:Y:S02]  /*ef90*/  IMAD R5, R2, R23, R19 ;  /* 0x0000001702057224 */ /* 0x000fe400078e0213 */
[----:B------:R-:W-:Y:S02]  /*efa0*/  IMAD R0, R0, R14, R3 ;  /* 0x0000000e00007224 */ /* 0x000fe400078e0203 */
[----:B------:R-:W-:-:S03]  /*efb0*/  IMAD.MOV.U32 R4, RZ, RZ, 0x1 ;  /* 0x00000001ff047424 */ /* 0x000fc600078e00ff */
[----:B------:R-:W-:Y:S02]  /*efc0*/  SEL R6, R0, R5, !P2 ;  /* 0x0000000500067207 */ /* 0x000fe40005000000 */
[----:B------:R-:W-:-:S07]  /*efd0*/  SEL R5, R5, R0, !P2 ;  /* 0x0000000005057207 */ /* 0x000fce0005000000 */
.L_x_295:
[----:B------:R-:W-:-:S08]  /*efe0*/  NOP ;  /* 0x0000000000007918 */ /* 0x000fd00000000000 */
[----:B------:R-:W0:-:S00]  /*eff0*/  USETMAXREG.DEALLOC.CTAPOOL 0x28 ;  /* 0x00000028000079c8 */ /* 0x000e0000080e0500 */
[----:B------:R-:W-:-:S13]  /*f000*/  ISETP.NE.AND P0, PT, RZ, UR8, PT ;  /* 0x00000008ff007c0c */ /* 0x000fda000bf05270 */
[----:B------:R-:W-:Y:S05]  /*f010*/  @P0 EXIT ;  /* 0x000000000000094d */ /* 0x000fea0003800000 */
[----:B0-----:R-:W-:Y:S01]  /*f020*/  LOP3.LUT P0, RZ, R4, 0xff, RZ, 0xc0, !PT ;  /* 0x000000ff04ff7812 */ /* 0x001fe2000780c0ff */
[----:B------:R-:W-:Y:S02]  /*f030*/  IMAD.MOV.U32 R0, RZ, RZ, 0x1 ;  /* 0x00000001ff007424 */ /* 0x000fe400078e00ff */
[----:B------:R-:W-:-:S10]  /*f040*/  IMAD.MOV.U32 R8, RZ, RZ, RZ ;  /* 0x000000ffff087224 */ /* 0x000fd400078e00ff */
[----:B------:R-:W-:Y:S05]  /*f050*/  @!P0 BRA `(.L_x_298) ;  /* 0x0000000c00508947 */ /* 0x000fea0003800000 */
[----:B------:R-:W0:Y:S01]  /*f060*/  S2R R2, SR_TID.X ;  /* 0x0000000000027919 */ /* 0x000e220000002100 */
[----:B------:R-:W-:Y:S01]  /*f070*/  ULDC UR4, c[0x0][0x28c] ;  /* 0x0000a30000047ab9 */ /* 0x000fe20000000800 */
[----:B------:R-:W-:Y:S01]  /*f080*/  ULDC UR6, c[0x0][0x658] ;  /* 0x0001960000067ab9 */ /* 0x000fe20000000800 */
[----:B------:R-:W-:Y:S01]  /*f090*/  UIADD3 UR10, UR4, 0x1f, URZ ;  /* 0x0000001f040a7890 */ /* 0x000fe2000fffe03f */
[----:B------:R-:W-:Y:S01]  /*f0a0*/  BSSY B0, `(.L_x_298) ;  /* 0x00000cf000007945 */ /* 0x000fe20003800000 */
[----:B------:R-:W-:Y:S01]  /*f0b0*/  UMOV UR7, 0xffffffff ;  /* 0xffffffff00077882 */ /* 0x000fe20000000000 */
[----:B------:R-:W-:Y:S01]  /*f0c0*/  ULDC UR5, c[0x0][0x600] ;  /* 0x0001800000057ab9 */ /* 0x000fe20000000800 */
[----:B------:R-:W-:Y:S01]  /*f0d0*/  UMOV UR9, 0x1 ;  /* 0x0000000100097882 */ /* 0x000fe20000000000 */
[----:B------:R-:W-:Y:S01]  /*f0e0*/  USHF.L.U32 UR7, UR7, UR6, URZ ;  /* 0x0000000607077299 */ /* 0x000fe2000800063f */
[----:B------:R-:W-:Y:S01]  /*f0f0*/  IMAD.MOV.U32 R9, RZ, RZ, 0x1 ;  /* 0x00000001ff097424 */ /* 0x000fe200078e00ff */
[----:B------:R-:W-:Y:S01]  /*f100*/  UIADD3 UR4, UR5, -0x1, URZ ;  /* 0xffffffff05047890 */ /* 0x000fe2000fffe03f */
[----:B------:R-:W-:Y:S01]  /*f110*/  IMAD.MOV.U32 R0, RZ, RZ, 0x1 ;  /* 0x00000001ff007424 */ /* 0x000fe200078e00ff */
[----:B------:R-:W-:Y:S01]  /*f120*/  USHF.R.S32.HI UR11, URZ, 0x1f, UR10 ;  /* 0x0000001f3f0b7899 */ /* 0x000fe2000801140a */
[----:B------:R-:W-:Y:S01]  /*f130*/  IMAD.MOV.U32 R8, RZ, RZ, RZ ;  /* 0x000000ffff087224 */ /* 0x000fe200078e00ff */
[----:B------:R-:W-:Y:S01]  /*f140*/  ULDC UR8, c[0x0][0xc] ;  /* 0x0000030000087ab9 */ /* 0x000fe20000000800 */
[----:B------:R-:W-:-:S02]  /*f150*/  USHF.L.U32 UR5, UR9, UR6, URZ ;  /* 0x0000000609057299 */ /* 0x000fc4000800063f */
[----:B------:R-:W-:Y:S01]  /*f160*/  ULEA.HI UR11, UR11, UR10, URZ, 0x5 ;  /* 0x0000000a0b0b7291 */ /* 0x000fe2000f8f283f */
[----:B------:R-:W-:Y:S01]  /*f170*/  ULDC UR9, c[0x0][0x10] ;  /* 0x0000040000097ab9 */ /* 0x000fe20000000800 */
[----:B------:R-:W-:Y:S02]  /*f180*/  ULOP3.LUT UR6, URZ, UR7, URZ, 0x33, !UPT ;  /* 0x000000073f067292 */ /* 0x000fe4000f8e333f */
[----:B------:R-:W-:Y:S01]  /*f190*/  UIMAD.WIDE.U32 UR8, UR8, UR9, URZ ;  /* 0x00000009080872a5 */ /* 0x000fe2000f8e003f */
[----:B------:R-:W-:Y:S01]  /*f1a0*/  ULDC UR7, c[0x0][0x14] ;  /* 0x0000050000077ab9 */ /* 0x000fe20000000800 */
[----:B------:R-:W-:Y:S02]  /*f1b0*/  USHF.R.S32.HI UR20, URZ, 0x5, UR11 ;  /* 0x000000053f147899 */ /* 0x000fe4000801140b */
[----:B------:R-:W-:Y:S02]  /*f1c0*/  UIMAD.WIDE.U32 UR22, UR8, UR7, URZ ;  /* 0x00000007081672a5 */ /* 0x000fe4000f8e003f */
[----:B------:R-:W-:-:S02]  /*f1d0*/  UIMAD UR18, UR9, UR7, URZ ;  /* 0x00000007091272a4 */ /* 0x000fc4000f8e023f */
[----:B------:R-:W-:Y:S01]  /*f1e0*/  ULOP3.LUT UR26, UR13, 0x2, URZ, 0xfc, !UPT ;  /* 0x000000020d1a7892 */ /* 0x000fe2000f8efc3f */
[C---:B0-----:R-:W-:Y:S01]  /*f1f0*/  LOP3.LUT P3, RZ, R2.reuse, 0x7f, RZ, 0xc0, !PT ;  /* 0x0000007f02ff7812 */ /* 0x041fe2000786c0ff */
[----:B------:R-:W-:Y:S01]  /*f200*/  UIADD3 UR18, UR23, UR18, URZ ;  /* 0x0000001217127290 */ /* 0x000fe2000fffe03f */
[----:B------:R-:W-:Y:S01]  /*f210*/  LOP3.LUT P0, RZ, R2, 0x1f, RZ, 0xc0, !PT ;  /* 0x0000001f02ff7812 */ /* 0x000fe2000780c0ff */
[----:B------:R-:W-:Y:S01]  /*f220*/  UIADD3 UR27, UR20, 0x1, URZ ;  /* 0x00000001141b7890 */ /* 0x000fe2000fffe03f */
[----:B------:R-:W-:Y:S02]  /*f230*/  ULDC.64 UR24, c[0x0][0x198] ;  /* 0x0000660000187ab9 */ /* 0x000fe40000000a00 */
[----:B------:R-:W-:-:S13]  /*f240*/  PLOP3.LUT P0, PT, P0, P3, PT, 0x8a, 0x0 ;  /* 0x000000000000781c */ /* 0x000fda0000707172 */
.L_x_310:
[----:B------:R-:W-:-:S03]  /*f250*/  UMOV UR7, 0xffffffff ;  /* 0xffffffff00077882 */ /* 0x000fc60000000000 */
[----:B------:R-:W-:Y:S05]  /*f260*/  BRA.DIV UR7, `(.L_x_299) ;  /* 0x0000001607c07947 */ /* 0x000fea000b800000 */
[----:B------:R-:W-:-:S13]  /*f270*/  ELECT P1, URZ, PT ;  /* 0x00000000003f782f */ /* 0x000fda0003820000 */
.L_x_335:
[----:B------:R-:W0:Y:S01]  /*f280*/  LDC R2, c[0x0][0x28c] ;  /* 0x0000a300ff027b82 */ /* 0x000e220000000800 */
[----:B------:R-:W-:Y:S01]  /*f290*/  BSSY B1, `(.L_x_300) ;  /* 0x0000038000017945 */ /* 0x000fe20003800000 */
[----:B0-----:R-:W-:-:S13]  /*f2a0*/  ISETP.LT.OR P1, PT, R2, 0x1, !P1 ;  /* 0x000000010200780c */ /* 0x001fda0004f21670 */
[----:B------:R-:W-:Y:S05]  /*f2b0*/  @P1 BRA `(.L_x_301) ;  /* 0x0000000000d41947 */ /* 0x000fea0003800000 */
[----:B------:R-:W-:Y:S02]  /*f2c0*/  IMAD.SHL.U32 R6, R6, 0x100, RZ ;  /* 0x0000010006067824 */ /* 0x000fe400078e00ff */
[----:B------:R-:W-:Y:S02]  /*f2d0*/  IMAD.SHL.U32 R7, R5, 0x80, RZ ;  /* 0x0000008005077824 */ /* 0x000fe400078e00ff */
[----:B------:R-:W-:Y:S02]  /*f2e0*/  IMAD.MOV.U32 R12, RZ, RZ, RZ ;  /* 0x000000ffff0c7224 */ /* 0x000fe400078e00ff */
[----:B------:R-:W-:Y:S02]  /*f2f0*/  IMAD.U32 R14, RZ, RZ, UR27 ;  /* 0x0000001bff0e7e24 */ /* 0x000fe4000f8e00ff */
[----:B------:R-:W-:Y:S02]  /*f300*/  IMAD.MOV.U32 R2, RZ, RZ, R0 ;  /* 0x000000ffff027224 */ /* 0x000fe400078e0000 */
[----:B------:R-:W-:-:S07]  /*f310*/  IMAD.MOV.U32 R3, RZ, RZ, R8 ;  /* 0x000000ffff037224 */ /* 0x000fce00078e0008 */
.L_x_305:
[----:B------:R-:W0:Y:S01]  /*f320*/  S2R R5, SR_CgaCtaId ;  /* 0x0000000000057919 */ /* 0x000e220000008800 */
[----:B------:R-:W-:-:S04]  /*f330*/  MOV R4, 0x400 ;  /* 0x0000040000047802 */ /* 0x000fc80000000f00 */
[----:B0-----:R-:W-:Y:S02]  /*f340*/  LEA R10, R5, R4, 0x18 ;  /* 0x00000004050a7211 */ /* 0x001fe400078ec0ff */
[----:B------:R-:W-:Y:S01]  /*f350*/  SHF.L.U32 R4, R2, 0x1f, RZ ;  /* 0x0000001f02047819 */ /* 0x000fe200000006ff */
[----:B------:R-:W0:Y:S02]  /*f360*/  @!P3 LDC R5, c[0x0][0x500] ;  /* 0x00014000ff05bb82 */ /* 0x000e240000000800 */
[----:B------:R-:W-:-:S04]  /*f370*/  IMAD R13, R3, 0x8, R10 ;  /* 0x00000008030d7824 */ /* 0x000fc800078e020a */
[----:B------:R-:W1:Y:S02]  /*f380*/  SYNCS.PHASECHK.TRANS64.TRYWAIT P1, [R13+URZ+0x90], R4 ;  /* 0x000090040d0075a7 */ /* 0x000e64000802017f */
[----:B-1----:R-:W-:Y:S05]  /*f390*/  @!P1 BRA `(.L_x_302) ;  /* 0x0000001400949947 */ /* 0x002fea0003800000 */
.L_x_336:
[----:B------:R-:W-:Y:S01]  /*f3a0*/  UPRMT UR7, UR26, 0x9910, URZ ;  /* 0x000099101a077896 */ /* 0x000fe2000800003f */
[----:B0-----:R0:W-:Y:S03]  /*f3b0*/  @!P3 SYNCS.ARRIVE.TRANS64 RZ, [R13+URZ], R5 ;  /* 0x000000050dffb9a7 */ /* 0x0011e6000800003f */
[----:B------:R-:W-:-:S06]  /*f3c0*/  UISETP.NE.AND UP0, UPT, UR7, 0x2, UPT ;  /* 0x000000020700788c */ /* 0x000fcc000bf05270 */
[----:B------:R-:W-:-:S13]  /*f3d0*/  PLOP3.LUT P1, PT, PT, PT, UP0, 0x80, 0x0 ;  /* 0x000000000000781c */ /* 0x000fda0003f2f008 */
[----:B0-----:R-:W-:Y:S05]  /*f3e0*/  @P1 BRA `(.L_x_303) ;  /* 0x0000000000041947 */ /* 0x001fea0003800000 */
[----:B------:R-:W-:Y:S01]  /*f3f0*/  BPT.TRAP 0x1 ;  /* 0x000000040000795c */ /* 0x000fe20000300000 */
.L_x_303:
[----:B------:R-:W-:Y:S05]  /*f400*/  @P0 BRA `(.L_x_304) ;  /* 0x0000000000040947 */ /* 0x000fea0003800000 */
[----:B------:R-:W-:Y:S01]  /*f410*/  BPT.TRAP 0x1 ;  /* 0x000000040000795c */ /* 0x000fe20000300000 */
.L_x_304:
[--C-:B-1----:R-:W-:Y:S01]  /*f420*/  IMAD R4, R3, 0x1000, R10.reuse ;  /* 0x0000100003047824 */ /* 0x102fe200078e020a */
[----:B------:R-:W-:Y:S01]  /*f430*/  R2UR UR9, R13 ;  /* 0x000000000d0972ca */ /* 0x000fe200000e0000 */
[----:B------:R-:W-:Y:S01]  /*f440*/  IMAD R10, R3, 0x2000, R10 ;  /* 0x00002000030a7824 */ /* 0x000fe200078e020a */
[----:B------:R-:W-:Y:S01]  /*f450*/  UIADD3 UR14, UP0, UR24, 0xf0, URZ ;  /* 0x000000f0180e7890 */ /* 0x000fe2000ff1e03f */
[----:B------:R-:W-:Y:S01]  /*f460*/  VIADD R14, R14, 0xffffffff ;  /* 0xffffffff0e0e7836 */ /* 0x000fe20000000000 */
[----:B------:R-:W-:Y:S01]  /*f470*/  R2UR UR7, R4 ;  /* 0x00000000040772ca */ /* 0x000fe200000e0000 */
[----:B------:R-:W-:Y:S01]  /*f480*/  UIADD3 UR28, UP1, UR24, 0x1f0, URZ ;  /* 0x000001f0181c7890 */ /* 0x000fe2000ff3e03f */
[----:B------:R-:W-:Y:S01]  /*f490*/  R2UR UR8, R10 ;  /* 0x000000000a0872ca */ /* 0x000fe200000e0000 */
[----:B------:R-:W-:Y:S01]  /*f4a0*/  UIADD3.X UR15, URZ, UR25, URZ, UP0, !UPT ;  /* 0x000000193f0f7290 */ /* 0x000fe200087fe43f */
[----:B------:R-:W-:Y:S01]  /*f4b0*/  R2UR UR11, R7 ;  /* 0x00000000070b72ca */ /* 0x000fe200000e0000 */
[----:B------:R-:W-:Y:S01]  /*f4c0*/  VIADD R3, R3, 0x1 ;  /* 0x0000000103037836 */ /* 0x000fe20000000000 */
[----:B------:R-:W-:Y:S01]  /*f4d0*/  R2UR UR10, R12 ;  /* 0x000000000c0a72ca */ /* 0x000fe200000e0000 */
[----:B------:R-:W-:Y:S01]  /*f4e0*/  UIADD3.X UR29, URZ, UR25, URZ, UP1, !UPT ;  /* 0x000000193f1d7290 */ /* 0x000fe20008ffe43f */
[----:B------:R-:W-:Y:S01]  /*f4f0*/  R2UR UR12, R11 ;  /* 0x000000000b0c72ca */ /* 0x000fe200000e0000 */
[----:B------:R-:W-:Y:S01]  /*f500*/  UMOV UR16, 0x0 ;  /* 0x0000000000107882 */ /* 0x000fe20000000000 */
[----:B------:R-:W-:Y:S01]  /*f510*/  R2UR UR21, R6 ;  /* 0x00000000061572ca */ /* 0x000fe200000e0000 */
[----:B------:R-:W-:Y:S01]  /*f520*/  UMOV UR17, 0x10000000 ;  /* 0x1000000000117882 */ /* 0x000fe20000000000 */
[----:B------:R-:W-:Y:S01]  /*f530*/  ISETP.GT.AND P4, PT, R14, 0x1, PT ;  /* 0x000000010e00780c */ /* 0x000fe20003f84270 */
[----:B------:R-:W-:Y:S01]  /*f540*/  UIADD3 UR7, UR7, 0x200, URZ ;  /* 0x0000020007077890 */ /* 0x000fe2000fffe03f */
[----:B------:R-:W-:Y:S01]  /*f550*/  ISETP.NE.AND P1, PT, R3, 0x12, PT ;  /* 0x000000120300780c */ /* 0x000fe20003f25270 */
[----:B------:R-:W-:Y:S01]  /*f560*/  UIADD3 UR19, UR8, 0x12200, URZ ;  /* 0x0001220008137890 */ /* 0x000fe2000fffe03f */
[----:B------:R-:W-:-:S02]  /*f570*/  VIADD R12, R12, 0x20 ;  /* 0x000000200c0c7836 */ /* 0x000fc40000000000 */
[----:B------:R-:W-:Y:S02]  /*f580*/  SEL R5, RZ, 0x1, P1 ;  /* 0x00000001ff057807 */ /* 0x000fe40000800000 */
[----:B------:R-:W-:Y:S01]  /*f590*/  UMOV UR8, UR7 ;  /* 0x0000000700087c82 */ /* 0x000fe20008000000 */
[----:B------:R-:W-:Y:S01]  /*f5a0*/  SEL R3, R3, RZ, P1 ;  /* 0x000000ff03037207 */ /* 0x000fe20000800000 */
[----:B------:R0:W-:Y:S01]  /*f5b0*/  UTMALDG.3D [UR8], [UR14], desc[UR16] ;  /* 0x000010080e0075b4 */ /* 0x0001e20008011000 */
[----:B------:R-:W-:Y:S01]  /*f5c0*/  LOP3.LUT R2, R2, R5, RZ, 0x3c, !PT ;  /* 0x0000000502027212 */ /* 0x000fe200078e3cff */
[----:B0-----:R-:W-:Y:S01]  /*f5d0*/  UMOV UR8, UR19 ;  /* 0x0000001300087c82 */ /* 0x001fe20008000000 */
[----:B------:R-:W-:Y:S02]  /*f5e0*/  UMOV UR11, UR21 ;  /* 0x00000015000b7c82 */ /* 0x000fe40008000000 */
[----:B------:R0:W-:Y:S02]  /*f5f0*/  UTMALDG.3D [UR8], [UR28], desc[UR16] ;  /* 0x000010081c0075b4 */ /* 0x0001e40008011000 */
[----:B0-----:R-:W-:Y:S05]  /*f600*/  @P4 BRA `(.L_x_305) ;  /* 0xfffffffc00444947 */ /* 0x001fea000383ffff */
.L_x_301:
[----:B------:R-:W-:Y:S05]  /*f610*/  BSYNC B1 ;  /* 0x0000000000017941 */ /* 0x000fea0003800000 */
.L_x_300:
[----:B------:R-:W2:Y:S01]  /*f620*/  LDL.LU R15, [R1+0x78] ;  /* 0x00007800010f7983 */ /* 0x000ea20000300800 */
[----:B------:R-:W-:Y:S01]  /*f630*/  LOP3.LUT P5, RZ, R9, 0xff, RZ, 0xc0, !PT ;  /* 0x000000ff09ff7812 */ /* 0x000fe200078ac0ff */
[----:B------:R-:W-:Y:S01]  /*f640*/  VIADD R8, R8, UR20 ;  /* 0x0000001408087c36 */ /* 0x000fe20008000000 */
[----:B------:R-:W-:Y:S01]  /*f650*/  ULDC.64 UR8, c[0x0][0x650] ;  /* 0x0001940000087ab9 */ /* 0x000fe20000000a00 */
[----:B------:R-:W3:Y:S01]  /*f660*/  LDL.LU R13, [R1+0x7c] ;  /* 0x00007c00010d7983 */ /* 0x000ee20000300800 */
[----:B------:R-:W-:Y:S01]  /*f670*/  IMAD.U32 R5, RZ, RZ, UR20 ;  /* 0x00000014ff057e24 */ /* 0x000fe2000f8e00ff */
[----:B------:R-:W-:Y:S01]  /*f680*/  UISETP.GE.U32.AND UP0, UPT, UR20, 0x12, UPT ;  /* 0x000000121400788c */ /* 0x000fe2000bf06070 */
[----:B------:R-:W-:Y:S01]  /*f690*/  ISETP.GT.U32.AND P1, PT, R8, 0x11, PT ;  /* 0x000000110800780c */ /* 0x000fe20003f24070 */
[----:B------:R-:W-:Y:S01]  /*f6a0*/  BSSY B1, `(.L_x_306) ;  /* 0x000006c000017945 */ /* 0x000fe20003800000 */
[----:B------:R-:W-:Y:S01]  /*f6b0*/  IMAD.MOV.U32 R6, RZ, RZ, -0x1 ;  /* 0xffffffffff067424 */ /* 0x000fe200078e00ff */
[----:B------:R-:W-:Y:S01]  /*f6c0*/  PRMT R9, RZ, 0x7610, R9 ;  /* 0x00007610ff097816 */ /* 0x000fe20000000009 */
[----:B------:R-:W-:Y:S01]  /*f6d0*/  IMAD.MOV.U32 R11, RZ, RZ, -0x1 ;  /* 0xffffffffff0b7424 */ /* 0x000fe200078e00ff */
[----:B------:R-:W-:-:S02]  /*f6e0*/  ISETP.LT.U32.AND P1, PT, R5, 0x12, P1 ;  /* 0x000000120500780c */ /* 0x000fc40000f21070 */
[----:B------:R-:W0:Y:S01]  /*f6f0*/  @P5 S2R R3, SR_CgaCtaId ;  /* 0x0000000000035919 */ /* 0x000e220000008800 */
[----:B------:R-:W-:Y:S02]  /*f700*/  @P5 MOV R2, 0x400 ;  /* 0x0000040000025802 */ /* 0x000fe40000000f00 */
[----:B------:R-:W-:Y:S02]  /*f710*/  PLOP3.LUT P4, PT, PT, PT, UP0, 0x80, 0x0 ;  /* 0x000000000000781c */ /* 0x000fe40003f8f008 */
[----:B0-----:R-:W-:Y:S01]  /*f720*/  @P5 LEA R4, R3, R2, 0x18 ;  /* 0x0000000203045211 */ /* 0x001fe200078ec0ff */
[----:B------:R-:W-:-:S03]  /*f730*/  IMAD.WIDE.U32 R2, R8, 0x38e38e39, RZ ;  /* 0x38e38e3908027825 */ /* 0x000fc600078e00ff */
[----:B------:R0:W-:Y:S02]  /*f740*/  @P5 SYNCS.ARRIVE.TRANS64.A1T0 RZ, [R4+URZ+0x138], RZ ;  /* 0x000138ff04ff59a7 */ /* 0x0001e4000810003f */
[----:B------:R-:W-:Y:S02]  /*f750*/  SHF.R.U32.HI R5, RZ, 0x2, R3 ;  /* 0x00000002ff057819 */ /* 0x000fe40000011603 */
[----:B------:R-:W-:Y:S02]  /*f760*/  SEL R3, RZ, 0x1, !P1 ;  /* 0x00000001ff037807 */ /* 0x000fe40004800000 */
[----:B------:R-:W-:Y:S01]  /*f770*/  PRMT R2, RZ, 0x7610, R2 ;  /* 0x00007610ff027816 */ /* 0x000fe20000000002 */
[----:B------:R-:W-:Y:S01]  /*f780*/  IMAD R8, R5, -0x12, R8 ;  /* 0xffffffee05087824 */ /* 0x000fe200078e0208 */
[----:B------:R-:W-:-:S04]  /*f790*/  LOP3.LUT R0, R0, R3, RZ, 0x3c, !PT ;  /* 0x0000000300007212 */ /* 0x000fc800078e3cff */
[----:B------:R-:W-:Y:S01]  /*f7a0*/  @P4 LOP3.LUT R0, R0, 0x1, R5, 0x78, !PT ;  /* 0x0000000100004812 */ /* 0x000fe200078e7805 */
[----:B------:R-:W-:Y:S01]  /*f7b0*/  IMAD.MOV.U32 R5, RZ, RZ, -0x1 ;  /* 0xffffffffff057424 */ /* 0x000fe200078e00ff */
[----:B---3--:R-:W-:-:S04]  /*f7c0*/  IADD3 R13, P5, R13, UR22, RZ ;  /* 0x000000160d0d7c10 */ /* 0x008fc8000ffbe0ff */
[----:B--2---:R-:W-:Y:S01]  /*f7d0*/  IADD3.X R15, R15, UR18, RZ, P5, !PT ;  /* 0x000000120f0f7c10 */ /* 0x004fe2000affe4ff */
[----:B------:R0:W-:Y:S01]  /*f7e0*/  STL [R1+0x7c], R13 ;  /* 0x00007c0d01007387 */ /* 0x0001e20000100800 */
[----:B------:R-:W-:-:S03]  /*f7f0*/  ISETP.GE.U32.AND P1, PT, R13, UR8, PT ;  /* 0x000000080d007c0c */ /* 0x000fc6000bf26070 */
[----:B------:R0:W-:Y:S01]  /*f800*/  STL [R1+0x78], R15 ;  /* 0x0000780f01007387 */ /* 0x0001e20000100800 */
[----:B------:R-:W-:-:S13]  /*f810*/  ISETP.GE.U32.AND.EX P1, PT, R15, UR9, PT, P1 ;  /* 0x000000090f007c0c */ /* 0x000fda000bf26110 */
[----:B0-----:R-:W-:Y:S05]  /*f820*/  @P1 BRA `(.L_x_307) ;  /* 0x00000004004c1947 */ /* 0x001fea0003800000 */
[----:B------:R-:W-:Y:S01]  /*f830*/  ULDC.64 UR8, c[0x0][0x628] ;  /* 0x00018a0000087ab9 */ /* 0x000fe20000000a00 */
[----:B------:R-:W0:Y:S01]  /*f840*/  S2R R12, SR_CTAID.X ;  /* 0x00000000000c7919 */ /* 0x000e220000002500 */
[----:B------:R-:W-:Y:S01]  /*f850*/  ISETP.NE.U32.AND P1, PT, RZ, UR8, PT ;  /* 0x00000008ff007c0c */ /* 0x000fe2000bf25070 */
[----:B------:R-:W-:Y:S01]  /*f860*/  ULDC UR10, c[0x0][0x630] ;  /* 0x00018c00000a7ab9 */ /* 0x000fe20000000800 */
[----:B------:R-:W-:Y:S01]  /*f870*/  IMAD.MOV.U32 R2, RZ, RZ, R13 ;  /* 0x000000ffff027224 */ /* 0x000fe200078e000d */
[----:B------:R-:W1:Y:S01]  /*f880*/  S2R R10, SR_CTAID.Y ;  /* 0x00000000000a7919 */ /* 0x000e620000002600 */
[----:B------:R-:W-:Y:S01]  /*f890*/  ISETP.NE.AND.EX P1, PT, RZ, UR9, PT, P1 ;  /* 0x00000009ff007c0c */ /* 0x000fe2000bf25310 */
[----:B------:R-:W-:-:S12]  /*f8a0*/  IMAD.MOV.U32 R3, RZ, RZ, R15 ;  /* 0x000000ffff037224 */ /* 0x000fd800078e000f */
[----:B------:R-:W-:Y:S05]  /*f8b0*/  @!P1 BRA `(.L_x_308) ;  /* 0x0000000000289947 */ /* 0x000fea0003800000 */
[----:B------:R-:W-:Y:S02]  /*f8c0*/  ULDC UR7, c[0x0][0x634] ;  /* 0x00018d0000077ab9 */ /* 0x000fe40000000800 */
[----:B------:R-:W-:-:S05]  /*f8d0*/  IADD3 R7, P1, R13, UR7, RZ ;  /* 0x000000070d077c10 */ /* 0x000fca000ff3e0ff */
[----:B------:R-:W-:-:S04]  /*f8e0*/  IMAD.X R11, RZ, RZ, R15, P1 ;  /* 0x000000ffff0b7224 */ /* 0x000fc800008e060f */
[----:B------:R-:W-:-:S04]  /*f8f0*/  IMAD.WIDE.U32 R4, R11, UR8, RZ ;  /* 0x000000080b047c25 */ /* 0x000fc8000f8e00ff */
[----:B------:R-:W-:-:S04]  /*f900*/  IMAD.WIDE.U32 R4, P1, R7, UR9, R4 ;  /* 0x0000000907047c25 */ /* 0x000fc8000f820004 */
[----:B------:R-:W-:-:S04]  /*f910*/  IMAD.WIDE.U32 R6, R7, UR8, RZ ;  /* 0x0000000807067c25 */ /* 0x000fc8000f8e00ff */
[----:B------:R-:W-:Y:S01]  /*f920*/  IMAD.X R3, RZ, RZ, RZ, P1 ;  /* 0x000000ffff037224 */ /* 0x000fe200008e06ff */
[----:B------:R-:W-:Y:S01]  /*f930*/  IADD3 RZ, P1, R7, R4, RZ ;  /* 0x0000000407ff7210 */ /* 0x000fe20007f3e0ff */
[----:B------:R-:W-:-:S04]  /*f940*/  IMAD.MOV.U32 R2, RZ, RZ, R5 ;  /* 0x000000ffff027224 */ /* 0x000fc800078e0005 */
[----:B------:R-:W-:-:S08]  /*f950*/  IMAD.WIDE.U32.X R2, R11, UR9, R2, P1 ;  /* 0x000000090b027c25 */ /* 0x000fd000088e0402 */
.L_x_308:
[--C-:B------:R-:W-:Y:S01]  /*f960*/  SHF.R.U64 R11, R2, UR10, R3.reuse ;  /* 0x0000000a020b7c19 */ /* 0x100fe20008001203 */
[----:B------:R-:W-:Y:S01]  /*f970*/  ULDC.64 UR8, c[0x0][0x620] ;  /* 0x0001880000087ab9 */ /* 0x000fe20000000a00 */
[----:B------:R-:W-:Y:S01]  /*f980*/  SHF.R.U32.HI R2, RZ, UR10, R3 ;  /* 0x0000000aff027c19 */ /* 0x000fe20008011603 */
[----:B------:R-:W-:Y:S01]  /*f990*/  IMAD.MOV.U32 R3, RZ, RZ, R15 ;  /* 0x000000ffff037224 */ /* 0x000fe200078e000f */
[----:B------:R-:W-:Y:S01]  /*f9a0*/  IADD3 R5, P1, RZ, -R11, RZ ;  /* 0x8000000bff057210 */ /* 0x000fe20007f3e0ff */
[----:B------:R-:W-:Y:S01]  /*f9b0*/  ULDC UR7, c[0x0][0x150] ;  /* 0x0000540000077ab9 */ /* 0x000fe20000000800 */
[----:B0-----:R-:W-:Y:S01]  /*f9c0*/  I2FP.F32.U32 R6, R12 ;  /* 0x0000000c00067245 */ /* 0x001fe20000201000 */
[----:B------:R-:W0:Y:S01]  /*f9d0*/  LDC R7, c[0x0][0x144] ;  /* 0x00005100ff077b82 */ /* 0x000e220000000800 */
[----:B------:R-:W-:Y:S01]  /*f9e0*/  ULDC.64 UR10, c[0x0][0x640] ;  /* 0x00019000000a7ab9 */ /* 0x000fe20000000a00 */
[----:B------:R-:W-:Y:S01]  /*f9f0*/  IMAD.X R2, RZ, RZ, ~R2, P1 ;  /* 0x000000ffff027224 */ /* 0x000fe200008e0e02 */
[----:B------:R-:W-:Y:S01]  /*fa00*/  ISETP.NE.U32.AND P1, PT, RZ, UR10, PT ;  /* 0x0000000aff007c0c */ /* 0x000fe2000bf25070 */
[----:B------:R-:W-:Y:S01]  /*fa10*/  FMUL R6, R6, UR7 ;  /* 0x0000000706067c20 */ /* 0x000fe20008400000 */
[----:B------:R-:W-:Y:S01]  /*fa20*/  ULDC UR7, c[0x0][0x618] ;  /* 0x0001860000077ab9 */ /* 0x000fe20000000800 */
[----:B------:R-:W-:Y:S01]  /*fa30*/  IMAD R4, R2, UR8, RZ ;  /* 0x0000000802047c24 */ /* 0x000fe2000f8e02ff */
[----:B------:R-:W-:Y:S01]  /*fa40*/  ISETP.NE.AND.EX P1, PT, RZ, UR11, PT, P1 ;  /* 0x0000000bff007c0c */ /* 0x000fe2000bf25310 */
[----:B------:R-:W-:Y:S01]  /*fa50*/  IMAD.MOV.U32 R2, RZ, RZ, R13 ;  /* 0x000000ffff027224 */ /* 0x000fe200078e000d */
[----:B------:R-:W2:Y:S01]  /*fa60*/  LDC R15, c[0x0][0x148] ;  /* 0x00005200ff0f7b82 */ /* 0x000ea20000000800 */
[----:B------:R-:W3:Y:S02]  /*fa70*/  F2I.U32.TRUNC.NTZ R6, R6 ;  /* 0x0000000600067305 */ /* 0x000ee4000020f000 */
[----:B------:R-:W-:Y:S01]  /*fa80*/  IMAD.WIDE.U32 R2, R5, UR8, R2 ;  /* 0x0000000805027c25 */ /* 0x000fe2000f8e0002 */
[----:B------:R-:W-:-:S03]  /*fa90*/  ULDC UR8, c[0x0][0x154] ;  /* 0x0000550000087ab9 */ /* 0x000fc60000000800 */
[----:B------:R-:W-:Y:S01]  /*faa0*/  IMAD R5, R5, UR9, R4 ;  /* 0x0000000905057c24 */ /* 0x000fe2000f8e0204 */
[----:B------:R-:W-:-:S03]  /*fab0*/  ULDC UR9, c[0x0][0x608] ;  /* 0x0001820000097ab9 */ /* 0x000fc60000000800 */
[----:B------:R-:W-:-:S05]  /*fac0*/  IMAD.IADD R3, R3, 0x1, R5 ;  /* 0x0000000103037824 */ /* 0x000fca00078e0205 */
[----:B------:R-:W-:Y:S01]  /*fad0*/  SHF.R.U64 R13, R2, UR7, R3 ;  /* 0x00000007020d7c19 */ /* 0x000fe20008001203 */
[----:B---3--:R-:W-:Y:S01]  /*fae0*/  IMAD.MOV R6, RZ, RZ, -R6 ;  /* 0x000000ffff067224 */ /* 0x008fe200078e0a06 */
[----:B-1----:R-:W-:-:S03]  /*faf0*/  I2FP.F32.U32 R2, R10 ;  /* 0x0000000a00027245 */ /* 0x002fc60000201000 */
[----:B0-----:R-:W-:Y:S02]  /*fb00*/  IMAD R19, R7, R6, R12 ;  /* 0x0000000607137224 */ /* 0x001fe400078e020c */
[----:B------:R-:W-:Y:S01]  /*fb10*/  FMUL R4, R2, UR8 ;  /* 0x0000000802047c20 */ /* 0x000fe20008400000 */
[----:B------:R-:W-:Y:S01]  /*fb20*/  SHF.R.U32.HI R2, RZ, UR7, R3 ;  /* 0x00000007ff027c19 */ /* 0x000fe20008011603 */
[----:B------:R-:W-:Y:S02]  /*fb30*/  ULDC UR7, c[0x0][0x658] ;  /* 0x0001960000077ab9 */ /* 0x000fe40000000800 */
[----:B------:R0:W1:Y:S01]  /*fb40*/  F2I.U32.TRUNC.NTZ R18, R4 ;  /* 0x0000000400127305 */ /* 0x000062000020f000 */
[--C-:B------:R-:W-:Y:S02]  /*fb50*/  SHF.R.U64 R16, R13, UR9, R2.reuse ;  /* 0x000000090d107c19 */ /* 0x100fe40008001202 */
[----:B------:R-:W-:-:S04]  /*fb60*/  SHF.R.U32.HI R3, RZ, UR9, R2 ;  /* 0x00000009ff037c19 */ /* 0x000fc80008011602 */
[--C-:B------:R-:W-:Y:S02]  /*fb70*/  SHF.R.U64 R14, R16, UR7, R3.reuse ;  /* 0x00000007100e7c19 */ /* 0x100fe40008001203 */
[----:B------:R-:W-:-:S03]  /*fb80*/  SHF.R.U32.HI R3, RZ, UR7, R3 ;  /* 0x00000007ff037c19 */ /* 0x000fc60008011603 */
[----:B------:R-:W-:Y:S01]  /*fb90*/  IMAD.MOV.U32 R2, RZ, RZ, R14 ;  /* 0x000000ffff027224 */ /* 0x000fe200078e000e */
[----:B0-2---:R-:W-:Y:S06]  /*fba0*/  @!P1 BRA `(.L_x_309) ;  /* 0x0000000000289947 */ /* 0x005fec0003800000 */
        /* <DEDUP_REMOVED lines=10> */
.L_x_309:
[----:B------:R-:W-:Y:S01]  /*fc50*/  ULDC UR7, c[0x0][0x648] ;  /* 0x0001920000077ab9 */ /* 0x000fe20000000800 */
[----:B-1----:R-:W-:Y:S01]  /*fc60*/  IMAD.MOV R18, RZ, RZ, -R18 ;  /* 0x000000ffff127224 */ /* 0x002fe200078e0a12 */
[----:B------:R-:W-:Y:S01]  /*fc70*/  SHF.R.U64 R3, R2, UR7, R3 ;  /* 0x0000000702037c19 */ /* 0x000fe20008001203 */
[----:B------:R-:W-:Y:S01]  /*fc80*/  ULDC UR7, c[0x0][0x638] ;  /* 0x00018e0000077ab9 */ /* 0x000fe20000000800 */
[----:B------:R-:W-:Y:S01]  /*fc90*/  LOP3.LUT R2, R16, UR6, RZ, 0xc0, !PT ;  /* 0x0000000610027c12 */ /* 0x000fe2000f8ec0ff */
[----:B------:R-:W-:Y:S01]  /*fca0*/  @P2 IMAD R19, R15, R18, R10 ;  /* 0x000000120f132224 */ /* 0x000fe200078e020a */
[----:B------:R-:W-:Y:S01]  /*fcb0*/  LOP3.LUT R13, R13, UR4, RZ, 0xc0, !PT ;  /* 0x000000040d0d7c12 */ /* 0x000fe2000f8ec0ff */
[----:B------:R-:W-:Y:S01]  /*fcc0*/  IMAD.MOV R5, RZ, RZ, -R3 ;  /* 0x000000ffff057224 */ /* 0x000fe200078e0a03 */
[----:B------:R-:W-:Y:S01]  /*fcd0*/  ULDC UR8, c[0x0][0x610] ;  /* 0x0001840000087ab9 */ /* 0x000fe20000000800 */
[----:B------:R-:W-:Y:S02]  /*fce0*/  IMAD R2, R3, UR5, R2 ;  /* 0x0000000503027c24 */ /* 0x000fe4000f8e0202 */
[----:B------:R-:W-:Y:S01]  /*fcf0*/  IMAD R14, R5, UR7, R14 ;  /* 0x00000007050e7c24 */ /* 0x000fe2000f8e020e */
[----:B------:R-:W-:Y:S01]  /*fd00*/  ULDC UR7, c[0x0][0x600] ;  /* 0x0001800000077ab9 */ /* 0x000fe20000000800 */
[----:B------:R-:W-:-:S02]  /*fd10*/  IMAD R5, R2, UR8, R19 ;  /* 0x0000000802057c24 */ /* 0x000fc4000f8e0213 */
[----:B------:R-:W-:Y:S02]  /*fd20*/  IMAD R14, R14, UR7, R13 ;  /* 0x000000070e0e7c24 */ /* 0x000fe4000f8e020d */
[----:B------:R-:W-:-:S03]  /*fd30*/  IMAD.MOV.U32 R2, RZ, RZ, 0x1 ;  /* 0x00000001ff027424 */ /* 0x000fc600078e00ff */
[----:B------:R-:W-:Y:S02]  /*fd40*/  SEL R6, R14, R5, !P2 ;  /* 0x000000050e067207 */ /* 0x000fe40005000000 */
[----:B------:R-:W-:-:S07]  /*fd50*/  SEL R5, R5, R14, !P2 ;  /* 0x0000000e05057207 */ /* 0x000fce0005000000 */
.L_x_307:
[----:B------:R-:W-:Y:S05]  /*fd60*/  BSYNC B1 ;  /* 0x0000000000017941 */ /* 0x000fea0003800000 */
.L_x_306:
[----:B------:R-:W-:-:S13]  /*fd70*/  LOP3.LUT P1, RZ, R2, 0xff, RZ, 0xc0, !PT ;  /* 0x000000ff02ff7812 */ /* 0x000fda000782c0ff */
[----:B------:R-:W-:Y:S05]  /*fd80*/  @P1 BRA `(.L_x_310) ;  /* 0xfffffff400301947 */ /* 0x000fea000383ffff */
[----:B------:R-:W-:Y:S05]  /*fd90*/  BSYNC B0 ;  /* 0x0000000000007941 */ /* 0x000fea0003800000 */
.L_x_298:
[----:B------:R-:W-:-:S03]  /*fda0*/  UMOV UR7, 0xffffffff ;  /* 0xffffffff00077882 */ /* 0x000fc60000000000 */
[----:B------:R-:W-:Y:S05]  /*fdb0*/  BRA.DIV UR7, `(.L_x_311) ;  /* 0x0000000e07207947 */ /* 0x000fea000b800000 */
[----:B------:R-:W-:-:S13]  /*fdc0*/  ELECT P0, URZ, PT ;  /* 0x00000000003f782f */ /* 0x000fda0003800000 */
.L_x_339:
[----:B------:R-:W-:Y:S04]  /*fdd0*/  BSSY B0, `(.L_x_312) ;  /* 0x00000aa000007945 */ /* 0x000fe80003800000 */
[----:B------:R-:W-:Y:S05]  /*fde0*/  @!P0 BRA `(.L_x_313) ;  /* 0x0000000800a08947 */ /* 0x000fea0003800000 */
[----:B------:R-:W-:-:S04]  /*fdf0*/  ULOP3.LUT UR7, UR13, 0x2, URZ, 0xfc, !UPT ;  /* 0x000000020d077892 */ /* 0x000fc8000f8efc3f */
[----:B------:R-:W-:-:S06]  /*fe00*/  UISETP.NE.AND UP0, UPT, UR7, 0x3, UPT ;  /* 0x000000030700788c */ /* 0x000fcc000bf05270 */
[----:B------:R-:W-:-:S13]  /*fe10*/  PLOP3.LUT P0, PT, PT, PT, UP0, 0x80, 0x0 ;  /* 0x000000000000781c */ /* 0x000fda0003f0f008 */
[----:B------:R-:W-:Y:S05]  /*fe20*/  @!P0 BRA `(.L_x_314) ;  /* 0x0000000000048947 */ /* 0x000fea0003800000 */
[----:B------:R-:W-:Y:S01]  /*fe30*/  BPT.TRAP 0x1 ;  /* 0x000000040000795c */ /* 0x000fe20000300000 */
.L_x_314:
[----:B------:R-:W0:Y:S01]  /*fe40*/  S2R R3, SR_CgaCtaId ;  /* 0x0000000000037919 */ /* 0x000e220000008800 */
[----:B------:R-:W-:-:S04]  /*fe50*/  MOV R2, 0x400 ;  /* 0x0000040000027802 */ /* 0x000fc80000000f00 */
[----:B0-----:R-:W-:Y:S02]  /*fe60*/  LEA R3, R3, R2, 0x18 ;  /* 0x0000000203037211 */ /* 0x001fe400078ec0ff */
[----:B------:R-:W-:-:S03]  /*fe70*/  SHF.L.U32 R2, R0, 0x1f, RZ ;  /* 0x0000001f00027819 */ /* 0x000fc600000006ff */
[----:B------:R-:W-:-:S04]  /*fe80*/  VIADD R3, R3, 0x90 ;  /* 0x0000009003037836 */ /* 0x000fc80000000000 */
[C---:B------:R-:W-:Y:S02]  /*fe90*/  IMAD R7, R8.reuse, 0x8, R3 ;  /* 0x0000000808077824 */ /* 0x040fe400078e0203 */
[----:B------:R-:W-:Y:S02]  /*fea0*/  VIADD R8, R8, 0x1 ;  /* 0x0000000108087836 */ /* 0x000fe40000000000 */
[----:B------:R-:W0:Y:S03]  /*feb0*/  SYNCS.PHASECHK.TRANS64.TRYWAIT P0, [R7+URZ], R2 ;  /* 0x00000002070075a7 */ /* 0x000e26000800017f */
[----:B------:R-:W-:-:S04]  /*fec0*/  ISETP.NE.AND P1, PT, R8, 0x12, PT ;  /* 0x000000120800780c */ /* 0x000fc80003f25270 */
[----:B------:R-:W-:Y:S02]  /*fed0*/  SEL R5, RZ, 0x1, P1 ;  /* 0x00000001ff057807 */ /* 0x000fe40000800000 */
[----:B------:R-:W-:Y:S02]  /*fee0*/  SEL R8, R8, RZ, P1 ;  /* 0x000000ff08087207 */ /* 0x000fe40000800000 */
[----:B------:R-:W-:-:S03]  /*fef0*/  LOP3.LUT R5, R0, R5, RZ, 0x3c, !PT ;  /* 0x0000000500057212 */ /* 0x000fc600078e3cff */
[----:B------:R-:W-:Y:S01]  /*ff00*/  IMAD R9, R8, 0x8, R3 ;  /* 0x0000000808097824 */ /* 0x000fe200078e0203 */
[----:B------:R-:W-:Y:S01]  /*ff10*/  SHF.L.U32 R4, R5, 0x1f, RZ ;  /* 0x0000001f05047819 */ /* 0x000fe200000006ff */
[----:B0-----:R-:W-:Y:S06]  /*ff20*/  @!P0 BRA `(.L_x_315) ;  /* 0x0000000800e88947 */ /* 0x001fec0003800000 */
.L_x_340:
[----:B------:R-:W1:Y:S01]  /*ff30*/  SYNCS.PHASECHK.TRANS64.TRYWAIT P0, [R9+URZ], R4 ;  /* 0x00000004090075a7 */ /* 0x000e62000800017f */
[----:B------:R-:W-:-:S05]  /*ff40*/  VIADD R0, R8, 0x1 ;  /* 0x0000000108007836 */ /* 0x000fca0000000000 */
[----:B------:R-:W-:-:S04]  /*ff50*/  ISETP.NE.AND P1, PT, R0, 0x12, PT ;  /* 0x000000120000780c */ /* 0x000fc80003f25270 */
[----:B0-----:R-:W-:Y:S02]  /*ff60*/  SEL R2, RZ, 0x1, P1 ;  /* 0x00000001ff027807 */ /* 0x001fe40000800000 */
[----:B------:R-:W-:Y:S02]  /*ff70*/  SEL R0, R0, RZ, P1 ;  /* 0x000000ff00007207 */ /* 0x000fe40000800000 */
[----:B------:R-:W-:-:S03]  /*ff80*/  LOP3.LUT R7, R5, R2, RZ, 0x3c, !PT ;  /* 0x0000000205077212 */ /* 0x000fc600078e3cff */
[----:B------:R-:W-:Y:S01]  /*ff90*/  IMAD R6, R0, 0x8, R3 ;  /* 0x0000000800067824 */ /* 0x000fe200078e0203 */
[----:B------:R-:W-:Y:S01]  /*ffa0*/  SHF.L.U32 R5, R7, 0x1f, RZ ;  /* 0x0000001f07057819 */ /* 0x000fe200000006ff */
[----:B-1----:R-:W-:Y:S06]  /*ffb0*/  @!P0 BRA `(.L_x_316) ;  /* 0x0000000800d88947 */ /* 0x002fec0003800000 */
.L_x_341:
[----:B------:R-:W1:Y:S01]  /*ffc0*/  SYNCS.PHASECHK.TRANS64.TRYWAIT P0, [R6+URZ], R5 ;  /* 0x00000005060075a7 */ /* 0x000e62000800017f */
[----:B------:R-:W-:-:S05]  /*ffd0*/  VIADD R0, R0, 0x1 ;  /* 0x0000000100007836 */ /* 0x000fca0000000000 */
[----:B------:R-:W-:-:S04]  /*ffe0*/  ISETP.NE.AND P1, PT, R0, 0x12, PT ;  /* 0x000000120000780c */ /* 0x000fc80003f25270 */
[----:B------:R-:W-:Y:S02]  /*fff0*/  SEL R2, RZ, 0x1, P1 ;  /* 0x00000001ff027807 */ /* 0x000fe40000800000 */
[----:B------:R-:W-:Y:S02]  /*10000*/  SEL R0, R0, RZ, P1 ;  /* 0x000000ff00007207 */ /* 0x000fe40000800000 */
[----:B------:R-:W-:-:S03]  /*10010*/  LOP3.LUT R7, R7, R2, RZ, 0x3c, !PT ;  /* 0x0000000207077212 */ /* 0x000fc600078e3cff */
[----:B0-----:R-:W-:Y:S01]  /*10020*/  IMAD R9, R0, 0x8, R3 ;  /* 0x0000000800097824 */ /* 0x001fe200078e0203 */
[----:B------:R-:W-:Y:S01]  /*10030*/  SHF.L.U32 R4, R7, 0x1f, RZ ;  /* 0x0000001f07047819 */ /* 0x000fe200000006ff */
[----:B-1----:R-:W-:Y:S06]  /*10040*/  @!P0 BRA `(.L_x_317) ;  /* 0x0000000800c88947 */ /* 0x002fec0003800000 */
.L_x_342:
        /* <DEDUP_REMOVED lines=9> */
.L_x_343:
        /* <DEDUP_REMOVED lines=9> */
.L_x_344:
        /* <DEDUP_REMOVED lines=9> */
.L_x_345:
        /* <DEDUP_REMOVED lines=9> */
.L_x_346:
        /* <DEDUP_REMOVED lines=9> */
.L_x_347:
        /* <DEDUP_REMOVED lines=9> */
.L_x_348:
        /* <DEDUP_REMOVED lines=9> */
.L_x_349:
        /* <DEDUP_REMOVED lines=9> */
.L_x_350:
        /* <DEDUP_REMOVED lines=9> */
.L_x_351:
        /* <DEDUP_REMOVED lines=9> */
.L_x_352:
        /* <DEDUP_REMOVED lines=9> */
.L_x_353:
        /* <DEDUP_REMOVED lines=9> */
.L_x_354:
        /* <DEDUP_REMOVED lines=9> */
.L_x_355:
[----:B------:R-:W1:Y:S01]  /*107a0*/  SYNCS.PHASECHK.TRANS64.TRYWAIT P0, [R6+URZ], R5 ;  /* 0x00000005060075a7 */ /* 0x000e62000800017f */
[----:B------:R-:W-:-:S05]  /*107b0*/  VIADD R0, R0, 0x1 ;  /* 0x0000000100007836 */ /* 0x000fca0000000000 */
[----:B------:R-:W-:-:S04]  /*107c0*/  ISETP.NE.AND P1, PT, R0, 0x12, PT ;  /* 0x000000120000780c */ /* 0x000fc80003f25270 */
[----:B------:R-:W-:Y:S02]  /*107d0*/  SEL R2, RZ, 0x1, P1 ;  /* 0x00000001ff027807 */ /* 0x000fe40000800000 */
[----:B------:R-:W-:Y:S02]  /*107e0*/  SEL R0, R0, RZ, P1 ;  /* 0x000000ff00007207 */ /* 0x000fe40000800000 */
[----:B------:R-:W-:Y:S01]  /*107f0*/  LOP3.LUT R2, R7, R2, RZ, 0x3c, !PT ;  /* 0x0000000207027212 */ /* 0x000fe200078e3cff */
[----:B-1----:R-:W-:Y:S06]  /*10800*/  @!P0 BRA `(.L_x_331) ;  /* 0x0000000400f08947 */ /* 0x002fec0003800000 */
.L_x_356:
[----:B------:R-:W-:Y:S01]  /*10810*/  IMAD R3, R0, 0x8, R3 ;  /* 0x0000000800037824 */ /* 0x000fe200078e0203 */
[----:B------:R-:W-:-:S07]  /*10820*/  SHF.L.U32 R0, R2, 0x1f, RZ ;  /* 0x0000001f02007819 */ /* 0x000fce00000006ff */
.L_x_332:
[----:B--2---:R2:W3:Y:S02]  /*10830*/  SYNCS.PHASECHK.TRANS64.TRYWAIT P0, [R3+URZ], R0 ;  /* 0x00000000030075a7 */ /* 0x0044e4000800017f */
[----:B---3--:R-:W-:Y:S05]  /*10840*/  @!P0 NANOSLEEP.SYNCS 0x989680 ;  /* 0x009896800000895d */ /* 0x008fea0003900000 */
[----:B------:R-:W3:Y:S02]  /*10850*/  @!P0 SYNCS.PHASECHK.TRANS64 P0, [R3+URZ], R0 ;  /* 0x00000000030085a7 */ /* 0x000ee4000800007f */
[----:B---3--:R-:W-:Y:S05]  /*10860*/  @!P0 BRA `(.L_x_332) ;  /* 0xfffffffc00f08947 */ /* 0x008fea000383ffff */
.L_x_313:
[----:B------:R-:W-:Y:S05]  /*10870*/  BSYNC B0 ;  /* 0x0000000000007941 */ /* 0x000fea0003800000 */
.L_x_312:
[----:B------:R-:W-:Y:S05]  /*10880*/  EXIT ;  /* 0x000000000000794d */ /* 0x000fea0003800000 */
.L_x_18:
[----:B-1----:R-:W-:-:S04]  /*10890*/  IMAD.U32 R3, RZ, RZ, UR6 ;  /* 0x00000006ff037e24 */ /* 0x002fc8000f8e00ff */
[----:B------:R1:W2:Y:S03]  /*108a0*/  SYNCS.PHASECHK.TRANS64.TRYWAIT P0, [R3+URZ], R0 ;  /* 0x00000000030075a7 */ /* 0x0002a6000800017f */
[----:B--2---:R-:W-:Y:S05]  /*108b0*/  @!P0 NANOSLEEP.SYNCS 0x989680 ;  /* 0x009896800000895d */ /* 0x004fea0003900000 */
[----:B------:R-:W2:Y:S02]  /*108c0*/  @!P0 SYNCS.PHASECHK.TRANS64 P0, [R3+URZ], R0 ;  /* 0x00000000030085a7 */ /* 0x000ea4000800007f */
[----:B--2---:R-:W-:Y:S05]  /*108d0*/  @!P0 BRA `(.L_x_18) ;  /* 0xfffffffc00ec8947 */ /* 0x004fea000383ffff */
[----:B------:R-:W-:Y:S05]  /*108e0*/  BRA `(.L_x_17) ;  /* 0xffffff1400187947 */ /* 0x000fea000383ffff */
.L_x_24:
[----:B-----5:R1:W-:Y:S02]  /*108f0*/  STL [R1+0x88], R0 ;  /* 0x0000880001007387 */ /* 0x0203e40000100800 */
[----:B-1----:R-:W-:-:S04]  /*10900*/  IMAD.U32 R0, RZ, RZ, UR9 ;  /* 0x00000009ff007e24 */ /* 0x002fc8000f8e00ff */
[----:B------:R1:W3:Y:S03]  /*10910*/  SYNCS.PHASECHK.TRANS64.TRYWAIT P0, [R0+URZ], R229 ;  /* 0x000000e5000075a7 */ /* 0x0002e6000800017f */
[----:B---3--:R-:W-:Y:S05]  /*10920*/  @!P0 NANOSLEEP.SYNCS 0x989680 ;  /* 0x009896800000895d */ /* 0x008fea0003900000 */
[----:B------:R1:W3:Y:S02]  /*10930*/  @!P0 SYNCS.PHASECHK.TRANS64 P0, [R0+URZ], R229 ;  /* 0x000000e5000085a7 */ /* 0x0002e4000800007f */
[----:B-1----:R1:W5:Y:S02]  /*10940*/  LDL.LU R0, [R1+0x88] ;  /* 0x0000880001007983 */ /* 0x0023640000300800 */
[----:B-1-3--:R-:W-:Y:S05]  /*10950*/  @!P0 BRA `(.L_x_24) ;  /* 0xfffffffc00e48947 */ /* 0x00afea000383ffff */
[----:B------:R-:W-:Y:S05]  /*10960*/  BRA `(.L_x_23) ;  /* 0xffffff2400787947 */ /* 0x000fea000383ffff */
.L_x_299:
[----:B------:R-:W-:Y:S01]  /*10970*/  BSSY B1, `(.L_x_333) ;  /* 0x0000006000017945 */ /* 0x000fe20003800000 */
[----:B------:R-:W-:-:S07]  /*10980*/  IMAD.MOV.U32 R2, RZ, RZ, -0x1 ;  /* 0xffffffffff027424 */ /* 0x000fce00078e00ff */
[----:B------:R-:W-:Y:S05]  /*10990*/  WARPSYNC.COLLECTIVE R2, `(.L_x_334) ;  /* 0x00000000020c7348 */ /* 0x000fea0003c00000 */
[----:B------:R-:W-:Y:S02]  /*109a0*/  ELECT P1, UR62, PT ;  /* 0x00000000003e782f */ /* 0x000fe40003820000 */
[----:B------:R-:W-:Y:S01]  /*109b0*/  MOV R2, UR62 ;  /* 0x0000003e00027c02 */ /* 0x000fe20008000f00 */
[----:B------:R-:W-:Y:S10]  /*109c0*/  ENDCOLLECTIVE ;  /* 0x000000000000791b */ /* 0x000ff40003800000 */
.L_x_334:
[----:B------:R-:W-:Y:S05]  /*109d0*/  BSYNC B1 ;  /* 0x0000000000017941 */ /* 0x000fea0003800000 */
.L_x_333:
[----:B------:R-:W-:Y:S05]  /*109e0*/  BRA `(.L_x_335) ;  /* 0xffffffe800247947 */ /* 0x000fea000383ffff */
.L_x_302:
[----:B-1----:R1:W2:Y:S02]  /*109f0*/  SYNCS.PHASECHK.TRANS64.TRYWAIT P1, [R13+URZ+0x90], R4 ;  /* 0x000090040d0075a7 */ /* 0x0022a4000802017f */
[----:B--2---:R-:W-:Y:S05]  /*10a00*/  @!P1 NANOSLEEP.SYNCS 0x989680 ;  /* 0x009896800000995d */ /* 0x004fea0003900000 */
[----:B------:R-:W2:Y:S02]  /*10a10*/  @!P1 SYNCS.PHASECHK.TRANS64 P1, [R13+URZ+0x90], R4 ;  /* 0x000090040d0095a7 */ /* 0x000ea4000802007f */
[----:B--2---:R-:W-:Y:S05]  /*10a20*/  @!P1 BRA `(.L_x_302) ;  /* 0xfffffffc00f09947 */ /* 0x004fea000383ffff */
[----:B------:R-:W-:Y:S05]  /*10a30*/  BRA `(.L_x_336) ;  /* 0xffffffe800587947 */ /* 0x000fea000383ffff */
.L_x_311:
[----:B------:R-:W-:Y:S01]  /*10a40*/  BSSY B0, `(.L_x_337) ;  /* 0x0000006000007945 */ /* 0x000fe20003800000 */
[----:B------:R-:W-:-:S07]  /*10a50*/  IMAD.MOV.U32 R2, RZ, RZ, -0x1 ;  /* 0xffffffffff027424 */ /* 0x000fce00078e00ff */
[----:B------:R-:W-:Y:S05]  /*10a60*/  WARPSYNC.COLLECTIVE R2, `(.L_x_338) ;  /* 0x00000000020c7348 */ /* 0x000fea0003c00000 */
[----:B------:R-:W-:Y:S02]  /*10a70*/  ELECT P1, UR62, PT ;  /* 0x00000000003e782f */ /* 0x000fe40003820000 */
[----:B------:R-:W-:Y:S01]  /*10a80*/  MOV R2, UR62 ;  /* 0x0000003e00027c02 */ /* 0x000fe20008000f00 */
[----:B------:R-:W-:Y:S10]  /*10a90*/  ENDCOLLECTIVE ;  /* 0x000000000000791b */ /* 0x000ff40003800000 */
.L_x_338:
[----:B------:R-:W-:Y:S05]  /*10aa0*/  BSYNC B0 ;  /* 0x0000000000007941 */ /* 0x000fea0003800000 */
.L_x_337:
[----:B------:R-:W-:Y:S01]  /*10ab0*/  PLOP3.LUT P0, PT, P1, PT, PT, 0x80, 0x0 ;  /* 0x000000000000781c */ /* 0x000fe20000f0f070 */
[----:B------:R-:W-:-:S12]  /*10ac0*/  BRA `(.L_x_339) ;  /* 0xfffffff000c07947 */ /* 0x000fd8000383ffff */
.L_x_315:
[----:B0-----:R0:W1:Y:S02]  /*10ad0*/  SYNCS.PHASECHK.TRANS64.TRYWAIT P0, [R7+URZ], R2 ;  /* 0x00000002070075a7 */ /* 0x001064000800017f */
[----:B-1----:R-:W-:Y:S05]  /*10ae0*/  @!P0 NANOSLEEP.SYNCS 0x989680 ;  /* 0x009896800000895d */ /* 0x002fea0003900000 */
[----:B------:R-:W1:Y:S02]  /*10af0*/  @!P0 SYNCS.PHASECHK.TRANS64 P0, [R7+URZ], R2 ;  /* 0x00000002070085a7 */ /* 0x000e64000800007f */
[----:B-1----:R-:W-:Y:S05]  /*10b00*/  @!P0 BRA `(.L_x_315) ;  /* 0xfffffffc00f08947 */ /* 0x002fea000383ffff */
[----:B------:R-:W-:Y:S05]  /*10b10*/  BRA `(.L_x_340) ;  /* 0xfffffff400047947 */ /* 0x000fea000383ffff */
.L_x_316:
[----:B0-----:R0:W1:Y:S02]  /*10b20*/  SYNCS.PHASECHK.TRANS64.TRYWAIT P0, [R9+URZ], R4 ;  /* 0x00000004090075a7 */ /* 0x001064000800017f */
[----:B-1----:R-:W-:Y:S05]  /*10b30*/  @!P0 NANOSLEEP.SYNCS 0x989680 ;  /* 0x009896800000895d */ /* 0x002fea0003900000 */
[----:B------:R-:W1:Y:S02]  /*10b40*/  @!P0 SYNCS.PHASECHK.TRANS64 P0, [R9+URZ], R4 ;  /* 0x00000004090085a7 */ /* 0x000e64000800007f */
[----:B-1----:R-:W-:Y:S05]  /*10b50*/  @!P0 BRA `(.L_x_316) ;  /* 0xfffffffc00f08947 */ /* 0x002fea000383ffff */
[----:B------:R-:W-:Y:S05]  /*10b60*/  BRA `(.L_x_341) ;  /* 0xfffffff400147947 */ /* 0x000fea000383ffff */
.L_x_317:
[----:B0-----:R0:W1:Y:S02]  /*10b70*/  SYNCS.PHASECHK.TRANS64.TRYWAIT P0, [R6+URZ], R5 ;  /* 0x00000005060075a7 */ /* 0x001064000800017f */
[----:B-1----:R-:W-:Y:S05]  /*10b80*/  @!P0 NANOSLEEP.SYNCS 0x989680 ;  /* 0x009896800000895d */ /* 0x002fea0003900000 */
[----:B------:R-:W1:Y:S02]  /*10b90*/  @!P0 SYNCS.PHASECHK.TRANS64 P0, [R6+URZ], R5 ;  /* 0x00000005060085a7 */ /* 0x000e64000800007f */
[----:B-1----:R-:W-:Y:S05]  /*10ba0*/  @!P0 BRA `(.L_x_317) ;  /* 0xfffffffc00f08947 */ /* 0x002fea000383ffff */
[----:B------:R-:W-:Y:S05]  /*10bb0*/  BRA `(.L_x_342) ;  /* 0xfffffff400247947 */ /* 0x000fea000383ffff */
.L_x_318:
[----:B0-----:R0:W1:Y:S02]  /*10bc0*/  SYNCS.PHASECHK.TRANS64.TRYWAIT P0, [R9+URZ], R4 ;  /* 0x00000004090075a7 */ /* 0x001064000800017f */
[----:B-1----:R-:W-:Y:S05]  /*10bd0*/  @!P0 NANOSLEEP.SYNCS 0x989680 ;  /* 0x009896800000895d */ /* 0x002fea0003900000 */
[----:B------:R-:W1:Y:S02]  /*10be0*/  @!P0 SYNCS.PHASECHK.TRANS64 P0, [R9+URZ], R4 ;  /* 0x00000004090085a7 */ /* 0x000e64000800007f */
[----:B-1----:R-:W-:Y:S05]  /*10bf0*/  @!P0 BRA `(.L_x_318) ;  /* 0xfffffffc00f08947 */ /* 0x002fea000383ffff */
[----:B------:R-:W-:Y:S05]  /*10c00*/  BRA `(.L_x_343) ;  /* 0xfffffff400347947 */ /* 0x000fea000383ffff */
.L_x_319:
[----:B0-----:R0:W1:Y:S02]  /*10c10*/  SYNCS.PHASECHK.TRANS64.TRYWAIT P0, [R6+URZ], R5 ;  /* 0x00000005060075a7 */ /* 0x001064000800017f */
[----:B-1----:R-:W-:Y:S05]  /*10c20*/  @!P0 NANOSLEEP.SYNCS 0x989680 ;  /* 0x009896800000895d */ /* 0x002fea0003900000 */
[----:B------:R-:W1:Y:S02]  /*10c30*/  @!P0 SYNCS.PHASECHK.TRANS64 P0, [R6+URZ], R5 ;  /* 0x00000005060085a7 */ /* 0x000e64000800007f */
[----:B-1----:R-:W-:Y:S05]  /*10c40*/  @!P0 BRA `(.L_x_319) ;  /* 0xfffffffc00f08947 */ /* 0x002fea000383ffff */
[----:B------:R-:W-:Y:S05]  /*10c50*/  BRA `(.L_x_344) ;  /* 0xfffffff400447947 */ /* 0x000fea000383ffff */
.L_x_320:
[----:B0-----:R0:W1:Y:S02]  /*10c60*/  SYNCS.PHASECHK.TRANS64.TRYWAIT P0, [R9+URZ], R4 ;  /* 0x00000004090075a7 */ /* 0x001064000800017f */
[----:B-1----:R-:W-:Y:S05]  /*10c70*/  @!P0 NANOSLEEP.SYNCS 0x989680 ;  /* 0x009896800000895d */ /* 0x002fea0003900000 */
[----:B------:R-:W1:Y:S02]  /*10c80*/  @!P0 SYNCS.PHASECHK.TRANS64 P0, [R9+URZ], R4 ;  /* 0x00000004090085a7 */ /* 0x000e64000800007f */
[----:B-1----:R-:W-:Y:S05]  /*10c90*/  @!P0 BRA `(.L_x_320) ;  /* 0xfffffffc00f08947 */ /* 0x002fea000383ffff */
[----:B------:R-:W-:Y:S05]  /*10ca0*/  BRA `(.L_x_345) ;  /* 0xfffffff400547947 */ /* 0x000fea000383ffff */
.L_x_321:
[----:B0-----:R0:W1:Y:S02]  /*10cb0*/  SYNCS.PHASECHK.TRANS64.TRYWAIT P0, [R6+URZ], R5 ;  /* 0x00000005060075a7 */ /* 0x001064000800017f */
[----:B-1----:R-:W-:Y:S05]  /*10cc0*/  @!P0 NANOSLEEP.SYNCS 0x989680 ;  /* 0x009896800000895d */ /* 0x002fea0003900000 */
[----:B------:R-:W1:Y:S02]  /*10cd0*/  @!P0 SYNCS.PHASECHK.TRANS64 P0, [R6+URZ], R5 ;  /* 0x00000005060085a7 */ /* 0x000e64000800007f */
[----:B-1----:R-:W-:Y:S05]  /*10ce0*/  @!P0 BRA `(.L_x_321) ;  /* 0xfffffffc00f08947 */ /* 0x002fea000383ffff */
[----:B------:R-:W-:Y:S05]  /*10cf0*/  BRA `(.L_x_346) ;  /* 0xfffffff400647947 */ /* 0x000fea000383ffff */
.L_x_322:
[----:B0-----:R0:W1:Y:S02]  /*10d00*/  SYNCS.PHASECHK.TRANS64.TRYWAIT P0, [R9+URZ], R4 ;  /* 0x00000004090075a7 */ /* 0x001064000800017f */
[----:B-1----:R-:W-:Y:S05]  /*10d10*/  @!P0 NANOSLEEP.SYNCS 0x989680 ;  /* 0x009896800000895d */ /* 0x002fea0003900000 */
[----:B------:R-:W1:Y:S02]  /*10d20*/  @!P0 SYNCS.PHASECHK.TRANS64 P0, [R9+URZ], R4 ;  /* 0x00000004090085a7 */ /* 0x000e64000800007f */
[----:B-1----:R-:W-:Y:S05]  /*10d30*/  @!P0 BRA `(.L_x_322) ;  /* 0xfffffffc00f08947 */ /* 0x002fea000383ffff */
[----:B------:R-:W-:Y:S05]  /*10d40*/  BRA `(.L_x_347) ;  /* 0xfffffff400747947 */ /* 0x000fea000383ffff */
.L_x_323:
[----:B0-----:R0:W1:Y:S02]  /*10d50*/  SYNCS.PHASECHK.TRANS64.TRYWAIT P0, [R6+URZ], R5 ;  /* 0x00000005060075a7 */ /* 0x001064000800017f */
[----:B-1----:R-:W-:Y:S05]  /*10d60*/  @!P0 NANOSLEEP.SYNCS 0x989680 ;  /* 0x009896800000895d */ /* 0x002fea0003900000 */
[----:B------:R-:W1:Y:S02]  /*10d70*/  @!P0 SYNCS.PHASECHK.TRANS64 P0, [R6+URZ], R5 ;  /* 0x00000005060085a7 */ /* 0x000e64000800007f */
[----:B-1----:R-:W-:Y:S05]  /*10d80*/  @!P0 BRA `(.L_x_323) ;  /* 0xfffffffc00f08947 */ /* 0x002fea000383ffff */
[----:B------:R-:W-:Y:S05]  /*10d90*/  BRA `(.L_x_348) ;  /* 0xfffffff400847947 */ /* 0x000fea000383ffff */
.L_x_324:
[----:B0-----:R0:W1:Y:S02]  /*10da0*/  SYNCS.PHASECHK.TRANS64.TRYWAIT P0, [R9+URZ], R4 ;  /* 0x00000004090075a7 */ /* 0x001064000800017f */
[----:B-1----:R-:W-:Y:S05]  /*10db0*/  @!P0 NANOSLEEP.SYNCS 0x989680 ;  /* 0x009896800000895d */ /* 0x002fea0003900000 */
[----:B------:R-:W1:Y:S02]  /*10dc0*/  @!P0 SYNCS.PHASECHK.TRANS64 P0, [R9+URZ], R4 ;  /* 0x00000004090085a7 */ /* 0x000e64000800007f */
[----:B-1----:R-:W-:Y:S05]  /*10dd0*/  @!P0 BRA `(.L_x_324) ;  /* 0xfffffffc00f08947 */ /* 0x002fea000383ffff */
[----:B------:R-:W-:Y:S05]  /*10de0*/  BRA `(.L_x_349) ;  /* 0xfffffff400947947 */ /* 0x000fea000383ffff */
.L_x_325:
[----:B0-----:R0:W1:Y:S02]  /*10df0*/  SYNCS.PHASECHK.TRANS64.TRYWAIT P0, [R6+URZ], R5 ;  /* 0x00000005060075a7 */ /* 0x001064000800017f */
[----:B-1----:R-:W-:Y:S05]  /*10e00*/  @!P0 NANOSLEEP.SYNCS 0x989680 ;  /* 0x009896800000895d */ /* 0x002fea0003900000 */
[----:B------:R-:W1:Y:S02]  /*10e10*/  @!P0 SYNCS.PHASECHK.TRANS64 P0, [R6+URZ], R5 ;  /* 0x00000005060085a7 */ /* 0x000e64000800007f */
[----:B-1----:R-:W-:Y:S05]  /*10e20*/  @!P0 BRA `(.L_x_325) ;  /* 0xfffffffc00f08947 */ /* 0x002fea000383ffff */
[----:B------:R-:W-:Y:S05]  /*10e30*/  BRA `(.L_x_350) ;  /* 0xfffffff400a47947 */ /* 0x000fea000383ffff */
.L_x_326:
[----:B0-----:R0:W1:Y:S02]  /*10e40*/  SYNCS.PHASECHK.TRANS64.TRYWAIT P0, [R9+URZ], R4 ;  /* 0x00000004090075a7 */ /* 0x001064000800017f */
[----:B-1----:R-:W-:Y:S05]  /*10e50*/  @!P0 NANOSLEEP.SYNCS 0x989680 ;  /* 0x009896800000895d */ /* 0x002fea0003900000 */
[----:B------:R-:W1:Y:S02]  /*10e60*/  @!P0 SYNCS.PHASECHK.TRANS64 P0, [R9+URZ], R4 ;  /* 0x00000004090085a7 */ /* 0x000e64000800007f */
[----:B-1----:R-:W-:Y:S05]  /*10e70*/  @!P0 BRA `(.L_x_326) ;  /* 0xfffffffc00f08947 */ /* 0x002fea000383ffff */
[----:B------:R-:W-:Y:S05]  /*10e80*/  BRA `(.L_x_351) ;  /* 0xfffffff400b47947 */ /* 0x000fea000383ffff */
.L_x_327:
[----:B0-----:R0:W1:Y:S02]  /*10e90*/  SYNCS.PHASECHK.TRANS64.TRYWAIT P0, [R6+URZ], R5 ;  /* 0x00000005060075a7 */ /* 0x001064000800017f */
[----:B-1----:R-:W-:Y:S05]  /*10ea0*/  @!P0 NANOSLEEP.SYNCS 0x989680 ;  /* 0x009896800000895d */ /* 0x002fea0003900000 */
[----:B------:R-:W1:Y:S02]  /*10eb0*/  @!P0 SYNCS.PHASECHK.TRANS64 P0, [R6+URZ], R5 ;  /* 0x00000005060085a7 */ /* 0x000e64000800007f */
[----:B-1----:R-:W-:Y:S05]  /*10ec0*/  @!P0 BRA `(.L_x_327) ;  /* 0xfffffffc00f08947 */ /* 0x002fea000383ffff */
[----:B------:R-:W-:Y:S05]  /*10ed0*/  BRA `(.L_x_352) ;  /* 0xfffffff400c47947 */ /* 0x000fea000383ffff */
.L_x_328:
[----:B0-----:R0:W1:Y:S02]  /*10ee0*/  SYNCS.PHASECHK.TRANS64.TRYWAIT P0, [R9+URZ], R4 ;  /* 0x00000004090075a7 */ /* 0x001064000800017f */
[----:B-1----:R-:W-:Y:S05]  /*10ef0*/  @!P0 NANOSLEEP.SYNCS 0x989680 ;  /* 0x009896800000895d */ /* 0x002fea0003900000 */
[----:B------:R-:W1:Y:S02]  /*10f00*/  @!P0 SYNCS.PHASECHK.TRANS64 P0, [R9+URZ], R4 ;  /* 0x00000004090085a7 */ /* 0x000e64000800007f */
[----:B-1----:R-:W-:Y:S05]  /*10f10*/  @!P0 BRA `(.L_x_328) ;  /* 0xfffffffc00f08947 */ /* 0x002fea000383ffff */
[----:B------:R-:W-:Y:S05]  /*10f20*/  BRA `(.L_x_353) ;  /* 0xfffffff400d47947 */ /* 0x000fea000383ffff */
.L_x_329:
[----:B0-----:R0:W1:Y:S02]  /*10f30*/  SYNCS.PHASECHK.TRANS64.TRYWAIT P0, [R6+URZ], R5 ;  /* 0x00000005060075a7 */ /* 0x001064000800017f */
[----:B-1----:R-:W-:Y:S05]  /*10f40*/  @!P0 NANOSLEEP.SYNCS 0x989680 ;  /* 0x009896800000895d */ /* 0x002fea0003900000 */
[----:B------:R-:W1:Y:S02]  /*10f50*/  @!P0 SYNCS.PHASECHK.TRANS64 P0, [R6+URZ], R5 ;  /* 0x00000005060085a7 */ /* 0x000e64000800007f */
[----:B-1----:R-:W-:Y:S05]  /*10f60*/  @!P0 BRA `(.L_x_329) ;  /* 0xfffffffc00f08947 */ /* 0x002fea000383ffff */
[----:B------:R-:W-:Y:S05]  /*10f70*/  BRA `(.L_x_354) ;  /* 0xfffffff400e47947 */ /* 0x000fea000383ffff */
.L_x_330:
[----:B0-----:R0:W1:Y:S02]  /*10f80*/  SYNCS.PHASECHK.TRANS64.TRYWAIT P0, [R9+URZ], R4 ;  /* 0x00000004090075a7 */ /* 0x001064000800017f */
[----:B-1----:R-:W-:Y:S05]  /*10f90*/  @!P0 NANOSLEEP.SYNCS 0x989680 ;  /* 0x009896800000895d */ /* 0x002fea0003900000 */
[----:B------:R-:W1:Y:S02]  /*10fa0*/  @!P0 SYNCS.PHASECHK.TRANS64 P0, [R9+URZ], R4 ;  /* 0x00000004090085a7 */ /* 0x000e64000800007f */
[----:B-1----:R-:W-:Y:S05]  /*10fb0*/  @!P0 BRA `(.L_x_330) ;  /* 0xfffffffc00f08947 */ /* 0x002fea000383ffff */
[----:B------:R-:W-:Y:S05]  /*10fc0*/  BRA `(.L_x_355) ;  /* 0xfffffff400f47947 */ /* 0x000fea000383ffff */
.L_x_331:
[----:B-1----:R1:W2:Y:S02]  /*10fd0*/  SYNCS.PHASECHK.TRANS64.TRYWAIT P0, [R6+URZ], R5 ;  /* 0x00000005060075a7 */ /* 0x0022a4000800017f */
[----:B--2---:R-:W-:Y:S05]  /*10fe0*/  @!P0 NANOSLEEP.SYNCS 0x989680 ;  /* 0x009896800000895d */ /* 0x004fea0003900000 */
[----:B------:R-:W2:Y:S02]  /*10ff0*/  @!P0 SYNCS.PHASECHK.TRANS64 P0, [R6+URZ], R5 ;  /* 0x00000005060085a7 */ /* 0x000ea4000800007f */
[----:B--2---:R-:W-:Y:S05]  /*11000*/  @!P0 BRA `(.L_x_331) ;  /* 0xfffffffc00f08947 */ /* 0x004fea000383ffff */
[----:B------:R-:W-:Y:S05]  /*11010*/  BRA `(.L_x_356) ;  /* 0xfffffff400fc7947 */ /* 0x000fea000383ffff */
.L_x_357:
[----:B------:R-:W-:-:S00]  /*11020*/  BRA `(.L_x_357) ;  /* 0xfffffffc00fc7947 */ /* 0x000fc0000383ffff */
[----:B------:R-:W-:-:S00]  /*11030*/  NOP ;  /* 0x0000000000007918 */ /* 0x000fc00000000000 */
        /* <DEDUP_REMOVED lines=12> */
.L_x_358:


//--------------------- .nv.shared._ZN7cutlass13device_kernelINS_4gemm6kernel13GemmUniversalIN4cute5tupleIJiiiiEEENS1_10collective13CollectiveMmaINS1_37MainloopSm90TmaGmmaWarpSpecializedFP8ILi18ENS5_IJNS4_1CILi1EEESB_SB_EEENS1_35KernelTmaWarpSpecializedCooperativeEEENS5_IJNSA_ILi128EEENSA_ILi256EEENSA_ILi32EEEEEENS_12float_e4m3_tENS5_IJlSB_lEEESJ_SK_NS4_8TiledMMAINS4_8MMA_AtomIJNS4_4SM904GMMA31MMA_64x256x32_F32E4M3E4M3_SS_TNILNSO_7ScaleInE1ELSQ_1EEEEEENS4_6LayoutINS5_IJNSA_ILi2EEESB_SB_EEENS5_IJSB_NSA_ILi0EEESW_EEEEENS5_IJNS4_10UnderscoreESZ_SZ_EEEEENS4_13SM90_TMA_LOADENS4_14ComposedLayoutINS4_7SwizzleILi1ELi4ELi3EEENS4_18smem_ptr_flag_bitsILi8EEENST_INS5_IJNSA_ILi8EEESH_EEENS5_IJSH_SB_EEEEEEEvNS4_8identityES12_S1C_vS1D_EENS_8epilogue10collective6detail29Sm90TmaWarpSpecializedAdapterINS1G_15DefaultEpilogueISJ_SK_SK_NS1F_6thread17LinearCombinationISJ_Li1EffLNS1K_9ScaleType4KindE0ELNS_15FloatRoundStyleE2ESJ_EENS1_15EpilogueDefaultEEEEEvvEEEEvNT_6ParamsE --------------------------
	.section	.nv.shared._ZN7cutlass13device_kernelINS_4gemm6kernel13GemmUniversalIN4cute5tupleIJiiiiEEENS1_10collective13CollectiveMmaINS1_37MainloopSm90TmaGmmaWarpSpecializedFP8ILi18ENS5_IJNS4_1CILi1EEESB_SB_EEENS1_35KernelTmaWarpSpecializedCooperativeEEENS5_IJNSA_ILi128EEENSA_ILi256EEENSA_ILi32EEEEEENS_12float_e4m3_tENS5_IJlSB_lEEESJ_SK_NS4_8TiledMMAINS4_8MMA_AtomIJNS4_4SM904GMMA31MMA_64x256x32_F32E4M3E4M3_SS_TNILNSO_7ScaleInE1ELSQ_1EEEEEENS4_6LayoutINS5_IJNSA_ILi2EEESB_SB_EEENS5_IJSB_NSA_ILi0EEESW_EEEEENS5_IJNS4_10UnderscoreESZ_SZ_EEEEENS4_13SM90_TMA_LOADENS4_14ComposedLayoutINS4_7SwizzleILi1ELi4ELi3EEENS4_18smem_ptr_flag_bitsILi8EEENST_INS5_IJNSA_ILi8EEESH_EEENS5_IJSH_SB_EEEEEEEvNS4_8identityES12_S1C_vS1D_EENS_8epilogue10collective6detail29Sm90TmaWarpSpecializedAdapterINS1G_15DefaultEpilogueISJ_SK_SK_NS1F_6thread17LinearCombinationISJ_Li1EffLNS1K_9ScaleType4KindE0ELNS_15FloatRoundStyleE2ESJ_EENS1_15EpilogueDefaultEEEEEvvEEEEvNT_6ParamsE,"aw",@nobits
	.sectionflags	@""
	.align	16
	.zero		1024


//--------------------- .nv.shared.reserved.0     --------------------------
	.section	.nv.shared.reserved.0,"aw",@nobits
	.weak		__nv_reservedSMEM_offset_0_alias
	.size		__nv_reservedSMEM_offset_0_alias, 0, 0
	.other		__nv_reservedSMEM_offset_0_alias,@"STO_CUDA_RESERVED_SHARED STV_DEFAULT"
__nv_reservedSMEM_offset_0_alias:
	.zero		0


//--------------------- .nv.global                --------------------------
	.section	.nv.global,"aw",@nobits
.nv.global:
	.type		_ZN40_INTERNAL_3634ce42_4_k_cu_603dbfcf_146754cute1_E,@object
	.size		_ZN40_INTERNAL_3634ce42_4_k_cu_603dbfcf_146754cute1_E,(_ZN40_INTERNAL_3634ce42_4_k_cu_603dbfcf_146754cuda3std3__45__cpo6cbeginE - _ZN40_INTERNAL_3634ce42_4_k_cu_603dbfcf_146754cute1_E)
_ZN40_INTERNAL_3634ce42_4_k_cu_603dbfcf_146754cute1_E:
	.zero		1
	.type		_ZN40_INTERNAL_3634ce42_4_k_cu_603dbfcf_146754cuda3std3__45__cpo6cbeginE,@object
	.size		_ZN40_INTERNAL_3634ce42_4_k_cu_603dbfcf_146754cuda3std3__45__cpo6cbeginE,(_ZN40_INTERNAL_3634ce42_4_k_cu_603dbfcf_146754cuda3std3__48in_placeE - _ZN40_INTERNAL_3634ce42_4_k_cu_603dbfcf_146754cuda3std3__45__cpo6cbeginE)
_ZN40_INTERNAL_3634ce42_4_k_cu_603dbfcf_146754cuda3std3__45__cpo6cbeginE:
	.zero		1
	.type		_ZN40_INTERNAL_3634ce42_4_k_cu_603dbfcf_146754cuda3std3__48in_placeE,@object
	.size		_ZN40_INTERNAL_3634ce42_4_k_cu_603dbfcf_146754cuda3std3__48in_placeE,(_ZN40_INTERNAL_3634ce42_4_k_cu_603dbfcf_146754cuda3std6ranges3__45__cpo9iter_moveE - _ZN40_INTERNAL_3634ce42_4_k_cu_603dbfcf_146754cuda3std3__48in_placeE)
_ZN40_INTERNAL_3634ce42_4_k_cu_603dbfcf_146754cuda3std3__48in_placeE:
	.zero		1
	.type		_ZN40_INTERNAL_3634ce42_4_k_cu_603dbfcf_146754cuda3std6ranges3__45__cpo9iter_moveE,@object
	.size		_ZN40_INTERNAL_3634ce42_4_k_cu_603dbfcf_146754cuda3std6ranges3__45__cpo9iter_moveE,(_ZN40_INTERNAL_3634ce42_4_k_cu_603dbfcf_146754cuda3std3__45__cpo5beginE - _ZN40_INTERNAL_3634ce42_4_k_cu_603dbfcf_146754cuda3std6ranges3__45__cpo9iter_moveE)
_ZN40_INTERNAL_3634ce42_4_k_cu_603dbfcf_146754cuda3std6ranges3__45__cpo9iter_moveE:
	.zero		1
	.type		_ZN40_INTERNAL_3634ce42_4_k_cu_603dbfcf_146754cuda3std3__45__cpo5beginE,@object
	.size		_ZN40_INTERNAL_3634ce42_4_k_cu_603dbfcf_146754cuda3std3__45__cpo5beginE,(_ZN40_INTERNAL_3634ce42_4_k_cu_603dbfcf_146754cuda3std3__442_GLOBAL__N__3634ce42_4_k_cu_603dbfcf_146756ignoreE - _ZN40_INTERNAL_3634ce42_4_k_cu_603dbfcf_146754cuda3std3__45__cpo5beginE)
_ZN40_INTERNAL_3634ce42_4_k_cu_603dbfcf_146754cuda3std3__45__cpo5beginE:
	.zero		1
	.type		_ZN40_INTERNAL_3634ce42_4_k_cu_603dbfcf_146754cuda3std3__442_GLOBAL__N__3634ce42_4_k_cu_603dbfcf_146756ignoreE,@object
	.size		_ZN40_INTERNAL_3634ce42_4_k_cu_603dbfcf_146754cuda3std3__442_GLOBAL__N__3634ce42_4_k_cu_603dbfcf_146756ignoreE,(_ZN40_INTERNAL_3634ce42_4_k_cu_603dbfcf_146754cute7productE - _ZN40_INTERNAL_3634ce42_4_k_cu_603dbfcf_146754cuda3std3__442_GLOBAL__N__3634ce42_4_k_cu_603dbfcf_146756ignoreE)
_ZN40_INTERNAL_3634ce42_4_k_cu_603dbfcf_146754cuda3std3__442_GLOBAL__N__3634ce42_4_k_cu_603dbfcf_146756ignoreE:
	.zero		1
	.type		_ZN40_INTERNAL_3634ce42_4_k_cu_603dbfcf_146754cute7productE,@object
	.size		_ZN40_INTERNAL_3634ce42_4_k_cu_603dbfcf_146754cute7productE,(_ZN40_INTERNAL_3634ce42_4_k_cu_603dbfcf_146754cuda3std3__45__cpo3endE - _ZN40_INTERNAL_3634ce42_4_k_cu_603dbfcf_146754cute7productE)
_ZN40_INTERNAL_3634ce42_4_k_cu_603dbfcf_146754cute7productE:
	.zero		1
	.type		_ZN40_INTERNAL_3634ce42_4_k_cu_603dbfcf_146754cuda3std3__45__cpo3endE,@object
	.size		_ZN40_INTERNAL_3634ce42_4_k_cu_603dbfcf_146754cuda3std3__45__cpo3endE,(_ZN40_INTERNAL_3634ce42_4_k_cu_603dbfcf_146754cuda3std3__419piecewise_constructE - _ZN40_INTERNAL_3634ce42_4_k_cu_603dbfcf_146754cuda3std3__45__cpo3endE)
_ZN40_INTERNAL_3634ce42_4_k_cu_603dbfcf_146754cuda3std3__45__cpo3endE:
	.zero		1
	.type		_ZN40_INTERNAL_3634ce42_4_k_cu_603dbfcf_146754cuda3std3__419piecewise_constructE,@object
	.size		_ZN40_INTERNAL_3634ce42_4_k_cu_603dbfcf_146754cuda3std3__419piecewise_constructE,(_ZN40_INTERNAL_3634ce42_4_k_cu_603dbfcf_146754cuda3std3__45__cpo4cendE - _ZN40_INTERNAL_3634ce42_4_k_cu_603dbfcf_146754cuda3std3__419piecewise_constructE)
_ZN40_INTERNAL_3634ce42_4_k_cu_603dbfcf_146754cuda3std3__419piecewise_constructE:
	.zero		1
	.type		_ZN40_INTERNAL_3634ce42_4_k_cu_603dbfcf_146754cuda3std3__45__cpo4cendE,@object
	.size		_ZN40_INTERNAL_3634ce42_4_k_cu_603dbfcf_146754cuda3std3__45__cpo4cendE,(_ZN40_INTERNAL_3634ce42_4_k_cu_603dbfcf_146754cuda3std6ranges3__45__cpo4swapE - _ZN40_INTERNAL_3634ce42_4_k_cu_603dbfcf_146754cuda3std3__45__cpo4cendE)
_ZN40_INTERNAL_3634ce42_4_k_cu_603dbfcf_146754cuda3std3__45__cpo4cendE:
	.zero		1
	.type		_ZN40_INTERNAL_3634ce42_4_k_cu_603dbfcf_146754cuda3std6ranges3__45__cpo4swapE,@object
	.size		_ZN40_INTERNAL_3634ce42_4_k_cu_603dbfcf_146754cuda3std6ranges3__45__cpo4swapE,(.L_7 - _ZN40_INTERNAL_3634ce42_4_k_cu_603dbfcf_146754cuda3std6ranges3__45__cpo4swapE)
_ZN40_INTERNAL_3634ce42_4_k_cu_603dbfcf_146754cuda3std6ranges3__45__cpo4swapE:
	.zero		1
.L_7:


//--------------------- .nv.constant0._ZN7cutlass13device_kernelINS_4gemm6kernel13GemmUniversalIN4cute5tupleIJiiiiEEENS1_10collective13CollectiveMmaINS1_37MainloopSm90TmaGmmaWarpSpecializedFP8ILi18ENS5_IJNS4_1CILi1EEESB_SB_EEENS1_35KernelTmaWarpSpecializedCooperativeEEENS5_IJNSA_ILi128EEENSA_ILi256EEENSA_ILi32EEEEEENS_12float_e4m3_tENS5_IJlSB_lEEESJ_SK_NS4_8TiledMMAINS4_8MMA_AtomIJNS4_4SM904GMMA31MMA_64x256x32_F32E4M3E4M3_SS_TNILNSO_7ScaleInE1ELSQ_1EEEEEENS4_6LayoutINS5_IJNSA_ILi2EEESB_SB_EEENS5_IJSB_NSA_ILi0EEESW_EEEEENS5_IJNS4_10UnderscoreESZ_SZ_EEEEENS4_13SM90_TMA_LOADENS4_14ComposedLayoutINS4_7SwizzleILi1ELi4ELi3EEENS4_18smem_ptr_flag_bitsILi8EEENST_INS5_IJNSA_ILi8EEESH_EEENS5_IJSH_SB_EEEEEEEvNS4_8identityES12_S1C_vS1D_EENS_8epilogue10collective6detail29Sm90TmaWarpSpecializedAdapterINS1G_15DefaultEpilogueISJ_SK_SK_NS1F_6thread17LinearCombinationISJ_Li1EffLNS1K_9ScaleType4KindE0ELNS_15FloatRoundStyleE2ESJ_EENS1_15EpilogueDefaultEEEEEvvEEEEvNT_6ParamsE --------------------------
	.section	.nv.constant0._ZN7cutlass13device_kernelINS_4gemm6kernel13GemmUniversalIN4cute5tupleIJiiiiEEENS1_10collective13CollectiveMmaINS1_37MainloopSm90TmaGmmaWarpSpecializedFP8ILi18ENS5_IJNS4_1CILi1EEESB_SB_EEENS1_35KernelTmaWarpSpecializedCooperativeEEENS5_IJNSA_ILi128EEENSA_ILi256EEENSA_ILi32EEEEEENS_12float_e4m3_tENS5_IJlSB_lEEESJ_SK_NS4_8TiledMMAINS4_8MMA_AtomIJNS4_4SM904GMMA31MMA_64x256x32_F32E4M3E4M3_SS_TNILNSO_7ScaleInE1ELSQ_1EEEEEENS4_6LayoutINS5_IJNSA_ILi2EEESB_SB_EEENS5_IJSB_NSA_ILi0EEESW_EEEEENS5_IJNS4_10UnderscoreESZ_SZ_EEEEENS4_13SM90_TMA_LOADENS4_14ComposedLayoutINS4_7SwizzleILi1ELi4ELi3EEENS4_18smem_ptr_flag_bitsILi8EEENST_INS5_IJNSA_ILi8EEESH_EEENS5_IJSH_SB_EEEEEEEvNS4_8identityES12_S1C_vS1D_EENS_8epilogue10collective6detail29Sm90TmaWarpSpecializedAdapterINS1G_15DefaultEpilogueISJ_SK_SK_NS1F_6thread17LinearCombinationISJ_Li1EffLNS1K_9ScaleType4KindE0ELNS_15FloatRoundStyleE2ESJ_EENS1_15EpilogueDefaultEEEEEvvEEEEvNT_6ParamsE,"a",@progbits
	.sectionflags	@""
	.align	4
.nv.constant0._ZN7cutlass13device_kernelINS_4gemm6kernel13GemmUniversalIN4cute5tupleIJiiiiEEENS1_10collective13CollectiveMmaINS1_37MainloopSm90TmaGmmaWarpSpecializedFP8ILi18ENS5_IJNS4_1CILi1EEESB_SB_EEENS1_35KernelTmaWarpSpecializedCooperativeEEENS5_IJNSA_ILi128EEENSA_ILi256EEENSA_ILi32EEEEEENS_12float_e4m3_tENS5_IJlSB_lEEESJ_SK_NS4_8TiledMMAINS4_8MMA_AtomIJNS4_4SM904GMMA31MMA_64x256x32_F32E4M3E4M3_SS_TNILNSO_7ScaleInE1ELSQ_1EEEEEENS4_6LayoutINS5_IJNSA_ILi2EEESB_SB_EEENS5_IJSB_NSA_ILi0EEESW_EEEEENS5_IJNS4_10UnderscoreESZ_SZ_EEEEENS4_13SM90_TMA_LOADENS4_14ComposedLayoutINS4_7SwizzleILi1ELi4ELi3EEENS4_18smem_ptr_flag_bitsILi8EEENST_INS5_IJNSA_ILi8EEESH_EEENS5_IJSH_SB_EEEEEEEvNS4_8identityES12_S1C_vS1D_EENS_8epilogue10collective6detail29Sm90TmaWarpSpecializedAdapterINS1G_15DefaultEpilogueISJ_SK_SK_NS1F_6thread17LinearCombinationISJ_Li1EffLNS1K_9ScaleType4KindE0ELNS_15FloatRoundStyleE2ESJ_EENS1_15EpilogueDefaultEEEEEvvEEEEvNT_6ParamsE:
	.zero		1664


//--------------------- SYMBOLS --------------------------

	.type		.nv.reservedSmem.offset0,@object
	.size		.nv.reservedSmem.offset0,0x4
